//
// Generated by NVIDIA NVVM Compiler
//
// Compiler Build ID: CL-36424714
// Cuda compilation tools, release 13.0, V13.0.88
// Based on NVVM 20.0.0
//

.version 9.0
.target sm_100
.address_size 64

	// .globl	_Z17convolutionRowGPUPfS_iii
.const .align 4 .b8 filter[32768];

.visible .entry _Z17convolutionRowGPUPfS_iii(
	.param .u64 .ptr .align 1 _Z17convolutionRowGPUPfS_iii_param_0,
	.param .u64 .ptr .align 1 _Z17convolutionRowGPUPfS_iii_param_1,
	.param .u32 _Z17convolutionRowGPUPfS_iii_param_2,
	.param .u32 _Z17convolutionRowGPUPfS_iii_param_3,
	.param .u32 _Z17convolutionRowGPUPfS_iii_param_4
)
{
	.reg .pred 	%p<52>;
	.reg .b32 	%r<68>;
	.reg .b32 	%f<87>;
	.reg .b64 	%rd<27>;

	ld.param.u64 	%rd8, [_Z17convolutionRowGPUPfS_iii_param_0];
	ld.param.u64 	%rd9, [_Z17convolutionRowGPUPfS_iii_param_1];
	ld.param.u32 	%r29, [_Z17convolutionRowGPUPfS_iii_param_2];
	ld.param.u32 	%r30, [_Z17convolutionRowGPUPfS_iii_param_4];
	cvta.to.global.u64 	%rd1, %rd9;
	mov.u32 	%r31, %ctaid.x;
	mov.u32 	%r32, %ntid.x;
	mov.u32 	%r33, %tid.x;
	mad.lo.s32 	%r1, %r31, %r32, %r33;
	mov.u32 	%r34, %ctaid.y;
	mov.u32 	%r35, %ntid.y;
	mov.u32 	%r36, %tid.y;
	mad.lo.s32 	%r2, %r34, %r35, %r36;
	setp.lt.s32 	%p1, %r30, 0;
	mov.f32 	%f82, 0f00000000;
	@%p1 bra 	$L__BB0_39;
	neg.s32 	%r66, %r30;
	mul.lo.s32 	%r4, %r29, %r2;
	setp.lt.u32 	%p2, %r30, 4;
	mov.f32 	%f82, 0f00000000;
	@%p2 bra 	$L__BB0_21;
	shl.b32 	%r62, %r30, 1;
	sub.s32 	%r64, 3, %r30;
	and.b32  	%r37, %r62, -8;
	neg.s32 	%r63, %r37;
	sub.s32 	%r61, %r1, %r30;
	add.s32 	%r38, %r1, %r4;
	sub.s32 	%r60, %r38, %r30;
	mov.f32 	%f82, 0f00000000;
	mov.u64 	%rd12, filter;
$L__BB0_3:
	.pragma "nounroll";
	setp.lt.s32 	%p3, %r61, 0;
	setp.ge.s32 	%p4, %r61, %r29;
	mul.wide.s32 	%rd10, %r60, 4;
	add.s64 	%rd2, %rd1, %rd10;
	mul.wide.s32 	%rd11, %r62, 4;
	add.s64 	%rd3, %rd12, %rd11;
	or.pred  	%p5, %p3, %p4;
	@%p5 bra 	$L__BB0_5;
	ld.global.f32 	%f38, [%rd2];
	ld.const.f32 	%f39, [%rd3];
	fma.rn.f32 	%f82, %f38, %f39, %f82;
$L__BB0_5:
	add.s32 	%r39, %r61, 1;
	setp.lt.s32 	%p6, %r39, 0;
	setp.ge.s32 	%p7, %r39, %r29;
	or.pred  	%p8, %p6, %p7;
	@%p8 bra 	$L__BB0_7;
	ld.global.f32 	%f40, [%rd2+4];
	ld.const.f32 	%f41, [%rd3+-4];
	fma.rn.f32 	%f82, %f40, %f41, %f82;
$L__BB0_7:
	add.s32 	%r40, %r61, 2;
	setp.lt.s32 	%p9, %r40, 0;
	setp.ge.s32 	%p10, %r40, %r29;
	or.pred  	%p11, %p9, %p10;
	@%p11 bra 	$L__BB0_9;
	ld.global.f32 	%f42, [%rd2+8];
	ld.const.f32 	%f43, [%rd3+-8];
	fma.rn.f32 	%f82, %f42, %f43, %f82;
$L__BB0_9:
	add.s32 	%r41, %r61, 3;
	setp.lt.s32 	%p12, %r41, 0;
	setp.ge.s32 	%p13, %r41, %r29;
	or.pred  	%p14, %p12, %p13;
	@%p14 bra 	$L__BB0_11;
	ld.global.f32 	%f44, [%rd2+12];
	ld.const.f32 	%f45, [%rd3+-12];
	fma.rn.f32 	%f82, %f44, %f45, %f82;
$L__BB0_11:
	add.s32 	%r42, %r61, 4;
	setp.lt.s32 	%p15, %r42, 0;
	setp.ge.s32 	%p16, %r42, %r29;
	or.pred  	%p17, %p15, %p16;
	@%p17 bra 	$L__BB0_13;
	ld.global.f32 	%f46, [%rd2+16];
	ld.const.f32 	%f47, [%rd3+-16];
	fma.rn.f32 	%f82, %f46, %f47, %f82;
$L__BB0_13:
	add.s32 	%r43, %r61, 5;
	setp.lt.s32 	%p18, %r43, 0;
	setp.ge.s32 	%p19, %r43, %r29;
	or.pred  	%p20, %p18, %p19;
	@%p20 bra 	$L__BB0_15;
	ld.global.f32 	%f48, [%rd2+20];
	ld.const.f32 	%f49, [%rd3+-20];
	fma.rn.f32 	%f82, %f48, %f49, %f82;
$L__BB0_15:
	add.s32 	%r44, %r61, 6;
	setp.lt.s32 	%p21, %r44, 0;
	setp.ge.s32 	%p22, %r44, %r29;
	or.pred  	%p23, %p21, %p22;
	@%p23 bra 	$L__BB0_17;
	ld.global.f32 	%f50, [%rd2+24];
	ld.const.f32 	%f51, [%rd3+-24];
	fma.rn.f32 	%f82, %f50, %f51, %f82;
$L__BB0_17:
	add.s32 	%r45, %r61, 7;
	setp.lt.s32 	%p24, %r45, 0;
	setp.ge.s32 	%p25, %r45, %r29;
	or.pred  	%p26, %p24, %p25;
	@%p26 bra 	$L__BB0_19;
	ld.global.f32 	%f52, [%rd2+28];
	ld.const.f32 	%f53, [%rd3+-28];
	fma.rn.f32 	%f82, %f52, %f53, %f82;
$L__BB0_19:
	add.s32 	%r64, %r64, 8;
	add.s32 	%r63, %r63, 8;
	add.s32 	%r62, %r62, -8;
	add.s32 	%r61, %r61, 8;
	add.s32 	%r60, %r60, 8;
	setp.ne.s32 	%p27, %r63, 0;
	@%p27 bra 	$L__BB0_3;
	add.s32 	%r66, %r64, -3;
$L__BB0_21:
	shl.b32 	%r46, %r30, 1;
	and.b32  	%r47, %r46, 6;
	setp.lt.u32 	%p28, %r47, 3;
	@%p28 bra 	$L__BB0_31;
	add.s32 	%r22, %r66, %r1;
	setp.lt.s32 	%p29, %r22, 0;
	setp.ge.s32 	%p30, %r22, %r29;
	add.s32 	%r48, %r22, %r4;
	mul.wide.s32 	%rd13, %r48, 4;
	add.s64 	%rd4, %rd1, %rd13;
	sub.s32 	%r49, %r30, %r66;
	mul.wide.s32 	%rd14, %r49, 4;
	mov.u64 	%rd15, filter;
	add.s64 	%rd5, %rd15, %rd14;
	or.pred  	%p31, %p29, %p30;
	@%p31 bra 	$L__BB0_24;
	ld.global.f32 	%f54, [%rd4];
	ld.const.f32 	%f55, [%rd5];
	fma.rn.f32 	%f82, %f54, %f55, %f82;
$L__BB0_24:
	add.s32 	%r50, %r22, 1;
	setp.lt.s32 	%p32, %r50, 0;
	setp.ge.s32 	%p33, %r50, %r29;
	or.pred  	%p34, %p32, %p33;
	@%p34 bra 	$L__BB0_26;
	ld.global.f32 	%f56, [%rd4+4];
	ld.const.f32 	%f57, [%rd5+-4];
	fma.rn.f32 	%f82, %f56, %f57, %f82;
$L__BB0_26:
	add.s32 	%r51, %r22, 2;
	setp.lt.s32 	%p35, %r51, 0;
	setp.ge.s32 	%p36, %r51, %r29;
	or.pred  	%p37, %p35, %p36;
	@%p37 bra 	$L__BB0_28;
	ld.global.f32 	%f58, [%rd4+8];
	ld.const.f32 	%f59, [%rd5+-8];
	fma.rn.f32 	%f82, %f58, %f59, %f82;
$L__BB0_28:
	add.s32 	%r52, %r22, 3;
	setp.lt.s32 	%p38, %r52, 0;
	setp.ge.s32 	%p39, %r52, %r29;
	or.pred  	%p40, %p38, %p39;
	@%p40 bra 	$L__BB0_30;
	ld.global.f32 	%f60, [%rd4+12];
	ld.const.f32 	%f61, [%rd5+-12];
	fma.rn.f32 	%f82, %f60, %f61, %f82;
$L__BB0_30:
	add.s32 	%r66, %r66, 4;
$L__BB0_31:
	and.b32  	%r53, %r30, 1;
	setp.eq.b32 	%p41, %r53, 1;
	not.pred 	%p42, %p41;
	@%p42 bra 	$L__BB0_37;
	add.s32 	%r25, %r66, %r1;
	setp.lt.s32 	%p43, %r25, 0;
	setp.ge.s32 	%p44, %r25, %r29;
	add.s32 	%r54, %r25, %r4;
	mul.wide.s32 	%rd16, %r54, 4;
	add.s64 	%rd6, %rd1, %rd16;
	sub.s32 	%r55, %r30, %r66;
	mul.wide.s32 	%rd17, %r55, 4;
	mov.u64 	%rd18, filter;
	add.s64 	%rd7, %rd18, %rd17;
	or.pred  	%p45, %p43, %p44;
	@%p45 bra 	$L__BB0_34;
	ld.global.f32 	%f62, [%rd6];
	ld.const.f32 	%f63, [%rd7];
	fma.rn.f32 	%f82, %f62, %f63, %f82;
$L__BB0_34:
	add.s32 	%r56, %r25, 1;
	setp.lt.s32 	%p46, %r56, 0;
	setp.ge.s32 	%p47, %r56, %r29;
	or.pred  	%p48, %p46, %p47;
	@%p48 bra 	$L__BB0_36;
	ld.global.f32 	%f64, [%rd6+4];
	ld.const.f32 	%f65, [%rd7+-4];
	fma.rn.f32 	%f82, %f64, %f65, %f82;
$L__BB0_36:
	add.s32 	%r66, %r66, 2;
$L__BB0_37:
	add.s32 	%r28, %r66, %r1;
	setp.lt.s32 	%p49, %r28, 0;
	setp.ge.s32 	%p50, %r28, %r29;
	or.pred  	%p51, %p49, %p50;
	@%p51 bra 	$L__BB0_39;
	add.s32 	%r57, %r28, %r4;
	mul.wide.s32 	%rd19, %r57, 4;
	add.s64 	%rd20, %rd1, %rd19;
	ld.global.f32 	%f66, [%rd20];
	sub.s32 	%r58, %r30, %r66;
	mul.wide.s32 	%rd21, %r58, 4;
	mov.u64 	%rd22, filter;
	add.s64 	%rd23, %rd22, %rd21;
	ld.const.f32 	%f67, [%rd23];
	fma.rn.f32 	%f82, %f66, %f67, %f82;
$L__BB0_39:
	cvta.to.global.u64 	%rd24, %rd8;
	mad.lo.s32 	%r59, %r29, %r2, %r1;
	mul.wide.s32 	%rd25, %r59, 4;
	add.s64 	%rd26, %rd24, %rd25;
	st.global.f32 	[%rd26], %f82;
	ret;

}
	// .globl	_Z20convolutionColumnGPUPfS_iii
.visible .entry _Z20convolutionColumnGPUPfS_iii(
	.param .u64 .ptr .align 1 _Z20convolutionColumnGPUPfS_iii_param_0,
	.param .u64 .ptr .align 1 _Z20convolutionColumnGPUPfS_iii_param_1,
	.param .u32 _Z20convolutionColumnGPUPfS_iii_param_2,
	.param .u32 _Z20convolutionColumnGPUPfS_iii_param_3,
	.param .u32 _Z20convolutionColumnGPUPfS_iii_param_4
)
{
	.reg .pred 	%p<52>;
	.reg .b32 	%r<108>;
	.reg .b32 	%f<87>;
	.reg .b64 	%rd<49>;

	ld.param.u64 	%rd5, [_Z20convolutionColumnGPUPfS_iii_param_0];
	ld.param.u64 	%rd6, [_Z20convolutionColumnGPUPfS_iii_param_1];
	ld.param.u32 	%r54, [_Z20convolutionColumnGPUPfS_iii_param_2];
	ld.param.u32 	%r55, [_Z20convolutionColumnGPUPfS_iii_param_3];
	ld.param.u32 	%r56, [_Z20convolutionColumnGPUPfS_iii_param_4];
	cvta.to.global.u64 	%rd1, %rd6;
	mov.u32 	%r57, %ctaid.x;
	mov.u32 	%r58, %ntid.x;
	mov.u32 	%r59, %tid.x;
	mad.lo.s32 	%r1, %r57, %r58, %r59;
	mov.u32 	%r60, %ctaid.y;
	mov.u32 	%r61, %ntid.y;
	mov.u32 	%r62, %tid.y;
	mad.lo.s32 	%r2, %r60, %r61, %r62;
	setp.lt.s32 	%p1, %r56, 0;
	mov.f32 	%f82, 0f00000000;
	@%p1 bra 	$L__BB1_39;
	neg.s32 	%r106, %r56;
	setp.lt.u32 	%p2, %r56, 4;
	mov.f32 	%f82, 0f00000000;
	@%p2 bra 	$L__BB1_21;
	shl.b32 	%r102, %r56, 1;
	sub.s32 	%r104, 3, %r56;
	and.b32  	%r63, %r102, -8;
	neg.s32 	%r103, %r63;
	sub.s32 	%r101, %r2, %r56;
	mul.lo.s32 	%r64, %r54, %r101;
	add.s32 	%r65, %r64, %r54;
	add.s32 	%r100, %r1, %r65;
	shl.b32 	%r9, %r54, 3;
	add.s32 	%r66, %r101, 2;
	mad.lo.s32 	%r99, %r54, %r66, %r1;
	add.s32 	%r67, %r101, 3;
	mad.lo.s32 	%r98, %r54, %r67, %r1;
	add.s32 	%r68, %r101, 4;
	mad.lo.s32 	%r97, %r54, %r68, %r1;
	add.s32 	%r69, %r101, 5;
	mad.lo.s32 	%r96, %r54, %r69, %r1;
	add.s32 	%r70, %r101, 6;
	mad.lo.s32 	%r95, %r54, %r70, %r1;
	add.s32 	%r71, %r101, 7;
	mad.lo.s32 	%r94, %r54, %r71, %r1;
	add.s32 	%r93, %r1, %r64;
	mov.f32 	%f82, 0f00000000;
	mov.u64 	%rd8, filter;
$L__BB1_3:
	.pragma "nounroll";
	setp.lt.s32 	%p3, %r101, 0;
	setp.ge.s32 	%p4, %r101, %r55;
	mul.wide.s32 	%rd7, %r102, 4;
	add.s64 	%rd2, %rd8, %rd7;
	or.pred  	%p5, %p3, %p4;
	@%p5 bra 	$L__BB1_5;
	mul.wide.s32 	%rd9, %r93, 4;
	add.s64 	%rd10, %rd1, %rd9;
	ld.global.f32 	%f38, [%rd10];
	ld.const.f32 	%f39, [%rd2];
	fma.rn.f32 	%f82, %f38, %f39, %f82;
$L__BB1_5:
	add.s32 	%r72, %r101, 1;
	setp.lt.s32 	%p6, %r72, 0;
	setp.ge.s32 	%p7, %r72, %r55;
	or.pred  	%p8, %p6, %p7;
	@%p8 bra 	$L__BB1_7;
	mul.wide.s32 	%rd11, %r100, 4;
	add.s64 	%rd12, %rd1, %rd11;
	ld.global.f32 	%f40, [%rd12];
	ld.const.f32 	%f41, [%rd2+-4];
	fma.rn.f32 	%f82, %f40, %f41, %f82;
$L__BB1_7:
	add.s32 	%r73, %r101, 2;
	setp.lt.s32 	%p9, %r73, 0;
	setp.ge.s32 	%p10, %r73, %r55;
	or.pred  	%p11, %p9, %p10;
	@%p11 bra 	$L__BB1_9;
	mul.wide.s32 	%rd13, %r99, 4;
	add.s64 	%rd14, %rd1, %rd13;
	ld.global.f32 	%f42, [%rd14];
	ld.const.f32 	%f43, [%rd2+-8];
	fma.rn.f32 	%f82, %f42, %f43, %f82;
$L__BB1_9:
	add.s32 	%r74, %r101, 3;
	setp.lt.s32 	%p12, %r74, 0;
	setp.ge.s32 	%p13, %r74, %r55;
	or.pred  	%p14, %p12, %p13;
	@%p14 bra 	$L__BB1_11;
	mul.wide.s32 	%rd15, %r98, 4;
	add.s64 	%rd16, %rd1, %rd15;
	ld.global.f32 	%f44, [%rd16];
	ld.const.f32 	%f45, [%rd2+-12];
	fma.rn.f32 	%f82, %f44, %f45, %f82;
$L__BB1_11:
	add.s32 	%r75, %r101, 4;
	setp.lt.s32 	%p15, %r75, 0;
	setp.ge.s32 	%p16, %r75, %r55;
	or.pred  	%p17, %p15, %p16;
	@%p17 bra 	$L__BB1_13;
	mul.wide.s32 	%rd17, %r97, 4;
	add.s64 	%rd18, %rd1, %rd17;
	ld.global.f32 	%f46, [%rd18];
	ld.const.f32 	%f47, [%rd2+-16];
	fma.rn.f32 	%f82, %f46, %f47, %f82;
$L__BB1_13:
	add.s32 	%r76, %r101, 5;
	setp.lt.s32 	%p18, %r76, 0;
	setp.ge.s32 	%p19, %r76, %r55;
	or.pred  	%p20, %p18, %p19;
	@%p20 bra 	$L__BB1_15;
	mul.wide.s32 	%rd19, %r96, 4;
	add.s64 	%rd20, %rd1, %rd19;
	ld.global.f32 	%f48, [%rd20];
	ld.const.f32 	%f49, [%rd2+-20];
	fma.rn.f32 	%f82, %f48, %f49, %f82;
$L__BB1_15:
	add.s32 	%r77, %r101, 6;
	setp.lt.s32 	%p21, %r77, 0;
	setp.ge.s32 	%p22, %r77, %r55;
	or.pred  	%p23, %p21, %p22;
	@%p23 bra 	$L__BB1_17;
	mul.wide.s32 	%rd21, %r95, 4;
	add.s64 	%rd22, %rd1, %rd21;
	ld.global.f32 	%f50, [%rd22];
	ld.const.f32 	%f51, [%rd2+-24];
	fma.rn.f32 	%f82, %f50, %f51, %f82;
$L__BB1_17:
	add.s32 	%r78, %r101, 7;
	setp.lt.s32 	%p24, %r78, 0;
	setp.ge.s32 	%p25, %r78, %r55;
	or.pred  	%p26, %p24, %p25;
	@%p26 bra 	$L__BB1_19;
	mul.wide.s32 	%rd23, %r94, 4;
	add.s64 	%rd24, %rd1, %rd23;
	ld.global.f32 	%f52, [%rd24];
	ld.const.f32 	%f53, [%rd2+-28];
	fma.rn.f32 	%f82, %f52, %f53, %f82;
$L__BB1_19:
	add.s32 	%r104, %r104, 8;
	add.s32 	%r103, %r103, 8;
	add.s32 	%r102, %r102, -8;
	add.s32 	%r101, %r101, 8;
	add.s32 	%r100, %r100, %r9;
	add.s32 	%r99, %r99, %r9;
	add.s32 	%r98, %r98, %r9;
	add.s32 	%r97, %r97, %r9;
	add.s32 	%r96, %r96, %r9;
	add.s32 	%r95, %r95, %r9;
	add.s32 	%r94, %r94, %r9;
	add.s32 	%r93, %r93, %r9;
	setp.ne.s32 	%p27, %r103, 0;
	@%p27 bra 	$L__BB1_3;
	add.s32 	%r106, %r104, -3;
$L__BB1_21:
	shl.b32 	%r79, %r56, 1;
	and.b32  	%r80, %r79, 6;
	setp.lt.u32 	%p28, %r80, 3;
	@%p28 bra 	$L__BB1_31;
	add.s32 	%r43, %r106, %r2;
	setp.lt.s32 	%p29, %r43, 0;
	setp.ge.s32 	%p30, %r43, %r55;
	sub.s32 	%r81, %r56, %r106;
	mul.wide.s32 	%rd25, %r81, 4;
	mov.u64 	%rd26, filter;
	add.s64 	%rd3, %rd26, %rd25;
	or.pred  	%p31, %p29, %p30;
	@%p31 bra 	$L__BB1_24;
	mad.lo.s32 	%r82, %r43, %r54, %r1;
	mul.wide.s32 	%rd27, %r82, 4;
	add.s64 	%rd28, %rd1, %rd27;
	ld.global.f32 	%f54, [%rd28];
	ld.const.f32 	%f55, [%rd3];
	fma.rn.f32 	%f82, %f54, %f55, %f82;
$L__BB1_24:
	add.s32 	%r44, %r43, 1;
	setp.lt.s32 	%p32, %r44, 0;
	setp.ge.s32 	%p33, %r44, %r55;
	or.pred  	%p34, %p32, %p33;
	@%p34 bra 	$L__BB1_26;
	mad.lo.s32 	%r83, %r44, %r54, %r1;
	mul.wide.s32 	%rd29, %r83, 4;
	add.s64 	%rd30, %rd1, %rd29;
	ld.global.f32 	%f56, [%rd30];
	ld.const.f32 	%f57, [%rd3+-4];
	fma.rn.f32 	%f82, %f56, %f57, %f82;
$L__BB1_26:
	add.s32 	%r45, %r43, 2;
	setp.lt.s32 	%p35, %r45, 0;
	setp.ge.s32 	%p36, %r45, %r55;
	or.pred  	%p37, %p35, %p36;
	@%p37 bra 	$L__BB1_28;
	mad.lo.s32 	%r84, %r45, %r54, %r1;
	mul.wide.s32 	%rd31, %r84, 4;
	add.s64 	%rd32, %rd1, %rd31;
	ld.global.f32 	%f58, [%rd32];
	ld.const.f32 	%f59, [%rd3+-8];
	fma.rn.f32 	%f82, %f58, %f59, %f82;
$L__BB1_28:
	add.s32 	%r46, %r43, 3;
	setp.lt.s32 	%p38, %r46, 0;
	setp.ge.s32 	%p39, %r46, %r55;
	or.pred  	%p40, %p38, %p39;
	@%p40 bra 	$L__BB1_30;
	mad.lo.s32 	%r85, %r46, %r54, %r1;
	mul.wide.s32 	%rd33, %r85, 4;
	add.s64 	%rd34, %rd1, %rd33;
	ld.global.f32 	%f60, [%rd34];
	ld.const.f32 	%f61, [%rd3+-12];
	fma.rn.f32 	%f82, %f60, %f61, %f82;
$L__BB1_30:
	add.s32 	%r106, %r106, 4;
$L__BB1_31:
	and.b32  	%r86, %r56, 1;
	setp.eq.b32 	%p41, %r86, 1;
	not.pred 	%p42, %p41;
	@%p42 bra 	$L__BB1_37;
	add.s32 	%r49, %r106, %r2;
	setp.lt.s32 	%p43, %r49, 0;
	setp.ge.s32 	%p44, %r49, %r55;
	sub.s32 	%r87, %r56, %r106;
	mul.wide.s32 	%rd35, %r87, 4;
	mov.u64 	%rd36, filter;
	add.s64 	%rd4, %rd36, %rd35;
	or.pred  	%p45, %p43, %p44;
	@%p45 bra 	$L__BB1_34;
	mad.lo.s32 	%r88, %r49, %r54, %r1;
	mul.wide.s32 	%rd37, %r88, 4;
	add.s64 	%rd38, %rd1, %rd37;
	ld.global.f32 	%f62, [%rd38];
	ld.const.f32 	%f63, [%rd4];
	fma.rn.f32 	%f82, %f62, %f63, %f82;
$L__BB1_34:
	add.s32 	%r50, %r49, 1;
	setp.lt.s32 	%p46, %r50, 0;
	setp.ge.s32 	%p47, %r50, %r55;
	or.pred  	%p48, %p46, %p47;
	@%p48 bra 	$L__BB1_36;
	mad.lo.s32 	%r89, %r50, %r54, %r1;
	mul.wide.s32 	%rd39, %r89, 4;
	add.s64 	%rd40, %rd1, %rd39;
	ld.global.f32 	%f64, [%rd40];
	ld.const.f32 	%f65, [%rd4+-4];
	fma.rn.f32 	%f82, %f64, %f65, %f82;
$L__BB1_36:
	add.s32 	%r106, %r106, 2;
$L__BB1_37:
	add.s32 	%r53, %r106, %r2;
	setp.lt.s32 	%p49, %r53, 0;
	setp.ge.s32 	%p50, %r53, %r55;
	or.pred  	%p51, %p49, %p50;
	@%p51 bra 	$L__BB1_39;
	mad.lo.s32 	%r90, %r53, %r54, %r1;
	mul.wide.s32 	%rd41, %r90, 4;
	add.s64 	%rd42, %rd1, %rd41;
	ld.global.f32 	%f66, [%rd42];
	sub.s32 	%r91, %r56, %r106;
	mul.wide.s32 	%rd43, %r91, 4;
	mov.u64 	%rd44, filter;
	add.s64 	%rd45, %rd44, %rd43;
	ld.const.f32 	%f67, [%rd45];
	fma.rn.f32 	%f82, %f66, %f67, %f82;
$L__BB1_39:
	cvta.to.global.u64 	%rd46, %rd5;
	mad.lo.s32 	%r92, %r54, %r2, %r1;
	mul.wide.s32 	%rd47, %r92, 4;
	add.s64 	%rd48, %rd46, %rd47;
	st.global.f32 	[%rd48], %f82;
	ret;

}


// ===== COMPILED SASS (sm_100) =====

	.target	sm_100

	.elftype	@"ET_EXEC"


//--------------------- .note.nv.tkinfo           --------------------------
	.section	.note.nv.tkinfo,"",@"SHT_NOTE"
	.sectionflags	@"SHF_NOTE_NV_TKINFO"
	.tkinfo
        /*0018*/ 	.word	0x00000002
        /*0030*/ 	.string	""
        /*0030*/ 	.string	"ptxas"
        /*0030*/ 	.string	"Cuda compilation tools, release 13.0, V13.0.88"
        /*0030*/ 	.string	"Build cuda_13.0.r13.0/compiler.36424714_0"
        /*0030*/ 	.string	"-arch sm_100 -m 64 "



//--------------------- .note.nv.cuinfo           --------------------------
	.section	.note.nv.cuinfo,"",@"SHT_NOTE"
	.sectionflags	@"SHF_NOTE_NV_CUINFO"
        /*0018*/ 	.short	0x0002
        /*001a*/ 	.short	0x0064
        /*001c*/ 	.short	0x0082
	.zero		2


//--------------------- .nv.info                  --------------------------
	.section	.nv.info,"",@"SHT_CUDA_INFO"
	.align	4


	//----- nvinfo : EIATTR_REGCOUNT
	.align		4
        /*0000*/ 	.byte	0x04, 0x2f
        /*0002*/ 	.short	(.L_2 - .L_1)
	.align		4
.L_1:
        /*0004*/ 	.word	index@(_Z17convolutionRowGPUPfS_iii)
        /*0008*/ 	.word	0x0000001c


	//----- nvinfo : EIATTR_FRAME_SIZE
	.align		4
.L_2:
        /*000c*/ 	.byte	0x04, 0x11
        /*000e*/ 	.short	(.L_4 - .L_3)
	.align		4
.L_3:
        /*0010*/ 	.word	index@(_Z17convolutionRowGPUPfS_iii)
        /*0014*/ 	.word	0x00000000


	//----- nvinfo : EIATTR_REGCOUNT
	.align		4
.L_4:
        /*0018*/ 	.byte	0x04, 0x2f
        /*001a*/ 	.short	(.L_6 - .L_5)
	.align		4
.L_5:
        /*001c*/ 	.word	index@(_Z20convolutionColumnGPUPfS_iii)
        /*0020*/ 	.word	0x00000020


	//----- nvinfo : EIATTR_FRAME_SIZE
	.align		4
.L_6:
        /*0024*/ 	.byte	0x04, 0x11
        /*0026*/ 	.short	(.L_8 - .L_7)
	.align		4
.L_7:
        /*0028*/ 	.word	index@(_Z20convolutionColumnGPUPfS_iii)
        /*002c*/ 	.word	0x00000000


	//----- nvinfo : EIATTR_MIN_STACK_SIZE
	.align		4
.L_8:
        /*0030*/ 	.byte	0x04, 0x12
        /*0032*/ 	.short	(.L_10 - .L_9)
	.align		4
.L_9:
        /*0034*/ 	.word	index@(_Z20convolutionColumnGPUPfS_iii)
        /*0038*/ 	.word	0x00000000


	//----- nvinfo : EIATTR_MIN_STACK_SIZE
	.align		4
.L_10:
        /*003c*/ 	.byte	0x04, 0x12
        /*003e*/ 	.short	(.L_12 - .L_11)
	.align		4
.L_11:
        /*0040*/ 	.word	index@(_Z17convolutionRowGPUPfS_iii)
        /*0044*/ 	.word	0x00000000
.L_12:


//--------------------- .nv.compat                --------------------------
	.section	.nv.compat,"",@"SHT_CUDA_COMPAT_INFO"
	.align	4
        /*0000*/ 	.byte	0x02, 0x09, 0x00, 0x00, 0x02, 0x02, 0x01, 0x00, 0x02, 0x05, 0x05, 0x00, 0x03, 0x07, 0x01, 0x01
        /*0010*/ 	.byte	0x02, 0x03, 0x00, 0x00, 0x02, 0x06, 0x01, 0x00, 0x04, 0x0b, 0x08, 0x00, 0x09, 0x00, 0x00, 0x00
        /*0020*/ 	.byte	0x00, 0x00, 0x00, 0x00


//--------------------- .nv.info._Z20convolutionColumnGPUPfS_iii --------------------------
	.section	.nv.info._Z20convolutionColumnGPUPfS_iii,"",@"SHT_CUDA_INFO"
	.sectionflags	@""
	.align	4


	//----- nvinfo : EIATTR_CUDA_API_VERSION
	.align		4
        /*0000*/ 	.byte	0x04, 0x37
        /*0002*/ 	.short	(.L_14 - .L_13)
.L_13:
        /*0004*/ 	.word	0x00000082


	//----- nvinfo : EIATTR_KPARAM_INFO
	.align		4
.L_14:
        /*0008*/ 	.byte	0x04, 0x17
        /*000a*/ 	.short	(.L_16 - .L_15)
.L_15:
        /*000c*/ 	.word	0x00000000
        /*0010*/ 	.short	0x0004
        /*0012*/ 	.short	0x0018
        /*0014*/ 	.byte	0x00, 0xf0, 0x11, 0x00


	//----- nvinfo : EIATTR_KPARAM_INFO
	.align		4
.L_16:
        /*0018*/ 	.byte	0x04, 0x17
        /*001a*/ 	.short	(.L_18 - .L_17)
.L_17:
        /*001c*/ 	.word	0x00000000
        /*0020*/ 	.short	0x0003
        /*0022*/ 	.short	0x0014
        /*0024*/ 	.byte	0x00, 0xf0, 0x11, 0x00


	//----- nvinfo : EIATTR_KPARAM_INFO
	.align		4
.L_18:
        /*0028*/ 	.byte	0x04, 0x17
        /*002a*/ 	.short	(.L_20 - .L_19)
.L_19:
        /*002c*/ 	.word	0x00000000
        /*0030*/ 	.short	0x0002
        /*0032*/ 	.short	0x0010
        /*0034*/ 	.byte	0x00, 0xf0, 0x11, 0x00


	//----- nvinfo : EIATTR_KPARAM_INFO
	.align		4
.L_20:
        /*0038*/ 	.byte	0x04, 0x17
        /*003a*/ 	.short	(.L_22 - .L_21)
.L_21:
        /*003c*/ 	.word	0x00000000
        /*0040*/ 	.short	0x0001
        /*0042*/ 	.short	0x0008
        /*0044*/ 	.byte	0x00, 0xf5, 0x21, 0x00


	//----- nvinfo : EIATTR_KPARAM_INFO
	.align		4
.L_22:
        /*0048*/ 	.byte	0x04, 0x17
        /*004a*/ 	.short	(.L_24 - .L_23)
.L_23:
        /*004c*/ 	.word	0x00000000
        /*0050*/ 	.short	0x0000
        /*0052*/ 	.short	0x0000
        /*0054*/ 	.byte	0x00, 0xf5, 0x21, 0x00


	//----- nvinfo : EIATTR_SPARSE_MMA_MASK
	.align		4
.L_24:
        /*0058*/ 	.byte	0x03, 0x50
        /*005a*/ 	.short	0x0000


	//----- nvinfo : EIATTR_MAXREG_COUNT
	.align		4
        /*005c*/ 	.byte	0x03, 0x1b
        /*005e*/ 	.short	0x00ff


	//----- nvinfo : EIATTR_MERCURY_ISA_VERSION
	.align		4
        /*0060*/ 	.byte	0x03, 0x5f
        /*0062*/ 	.short	0x0101


	//----- nvinfo : EIATTR_VRC_CTA_INIT_COUNT
	.align		4
        /*0064*/ 	.byte	0x02, 0x4a
	.zero		1
	.zero		1


	//----- nvinfo : EIATTR_EXIT_INSTR_OFFSETS
	.align		4
        /*0068*/ 	.byte	0x04, 0x1c
        /*006a*/ 	.short	(.L_26 - .L_25)


	//   ....[0]....
.L_25:
        /*006c*/ 	.word	0x00000db0


	//----- nvinfo : EIATTR_CRS_STACK_SIZE
	.align		4
.L_26:
        /*0070*/ 	.byte	0x04, 0x1e
        /*0072*/ 	.short	(.L_28 - .L_27)
.L_27:
        /*0074*/ 	.word	0x00000000


	//----- nvinfo : EIATTR_CBANK_PARAM_SIZE
	.align		4
.L_28:
        /*0078*/ 	.byte	0x03, 0x19
        /*007a*/ 	.short	0x001c


	//----- nvinfo : EIATTR_PARAM_CBANK
	.align		4
        /*007c*/ 	.byte	0x04, 0x0a
        /*007e*/ 	.short	(.L_30 - .L_29)
	.align		4
.L_29:
        /*0080*/ 	.word	index@(.nv.constant0._Z20convolutionColumnGPUPfS_iii)
        /*0084*/ 	.short	0x0380
        /*0086*/ 	.short	0x001c


	//----- nvinfo : EIATTR_SW_WAR
	.align		4
.L_30:
        /*0088*/ 	.byte	0x04, 0x36
        /*008a*/ 	.short	(.L_32 - .L_31)
.L_31:
        /*008c*/ 	.word	0x00000008
.L_32:


//--------------------- .nv.info._Z17convolutionRowGPUPfS_iii --------------------------
	.section	.nv.info._Z17convolutionRowGPUPfS_iii,"",@"SHT_CUDA_INFO"
	.sectionflags	@""
	.align	4


	//----- nvinfo : EIATTR_CUDA_API_VERSION
	.align		4
        /*0000*/ 	.byte	0x04, 0x37
        /*0002*/ 	.short	(.L_34 - .L_33)
.L_33:
        /*0004*/ 	.word	0x00000082


	//----- nvinfo : EIATTR_KPARAM_INFO
	.align		4
.L_34:
        /*0008*/ 	.byte	0x04, 0x17
        /*000a*/ 	.short	(.L_36 - .L_35)
.L_35:
        /*000c*/ 	.word	0x00000000
        /*0010*/ 	.short	0x0004
        /*0012*/ 	.short	0x0018
        /*0014*/ 	.byte	0x00, 0xf0, 0x11, 0x00


	//----- nvinfo : EIATTR_KPARAM_INFO
	.align		4
.L_36:
        /*0018*/ 	.byte	0x04, 0x17
        /*001a*/ 	.short	(.L_38 - .L_37)
.L_37:
        /*001c*/ 	.word	0x00000000
        /*0020*/ 	.short	0x0003
        /*0022*/ 	.short	0x0014
        /*0024*/ 	.byte	0x00, 0xf0, 0x11, 0x00


	//----- nvinfo : EIATTR_KPARAM_INFO
	.align		4
.L_38:
        /*0028*/ 	.byte	0x04, 0x17
        /*002a*/ 	.short	(.L_40 - .L_39)
.L_39:
        /*002c*/ 	.word	0x00000000
        /*0030*/ 	.short	0x0002
        /*0032*/ 	.short	0x0010
        /*0034*/ 	.byte	0x00, 0xf0, 0x11, 0x00


	//----- nvinfo : EIATTR_KPARAM_INFO
	.align		4
.L_40:
        /*0038*/ 	.byte	0x04, 0x17
        /*003a*/ 	.short	(.L_42 - .L_41)
.L_41:
        /*003c*/ 	.word	0x00000000
        /*0040*/ 	.short	0x0001
        /*0042*/ 	.short	0x0008
        /*0044*/ 	.byte	0x00, 0xf5, 0x21, 0x00


	//----- nvinfo : EIATTR_KPARAM_INFO
	.align		4
.L_42:
        /*0048*/ 	.byte	0x04, 0x17
        /*004a*/ 	.short	(.L_44 - .L_43)
.L_43:
        /*004c*/ 	.word	0x00000000
        /*0050*/ 	.short	0x0000
        /*0052*/ 	.short	0x0000
        /*0054*/ 	.byte	0x00, 0xf5, 0x21, 0x00


	//----- nvinfo : EIATTR_SPARSE_MMA_MASK
	.align		4
.L_44:
        /*0058*/ 	.byte	0x03, 0x50
        /*005a*/ 	.short	0x0000


	//----- nvinfo : EIATTR_MAXREG_COUNT
	.align		4
        /*005c*/ 	.byte	0x03, 0x1b
        /*005e*/ 	.short	0x00ff


	//----- nvinfo : EIATTR_MERCURY_ISA_VERSION
	.align		4
        /*0060*/ 	.byte	0x03, 0x5f
        /*0062*/ 	.short	0x0101


	//----- nvinfo : EIATTR_VRC_CTA_INIT_COUNT
	.align		4
        /*0064*/ 	.byte	0x02, 0x4a
	.zero		1
	.zero		1


	//----- nvinfo : EIATTR_EXIT_INSTR_OFFSETS
	.align		4
        /*0068*/ 	.byte	0x04, 0x1c
        /*006a*/ 	.short	(.L_46 - .L_45)


	//   ....[0]....
.L_45:
        /*006c*/ 	.word	0x00000a50


	//----- nvinfo : EIATTR_CRS_STACK_SIZE
	.align		4
.L_46:
        /*0070*/ 	.byte	0x04, 0x1e
        /*0072*/ 	.short	(.L_48 - .L_47)
.L_47:
        /*0074*/ 	.word	0x00000000


	//----- nvinfo : EIATTR_CBANK_PARAM_SIZE
	.align		4
.L_48:
        /*0078*/ 	.byte	0x03, 0x19
        /*007a*/ 	.short	0x001c


	//----- nvinfo : EIATTR_PARAM_CBANK
	.align		4
        /*007c*/ 	.byte	0x04, 0x0a
        /*007e*/ 	.short	(.L_50 - .L_49)
	.align		4
.L_49:
        /*0080*/ 	.word	index@(.nv.constant0._Z17convolutionRowGPUPfS_iii)
        /*0084*/ 	.short	0x0380
        /*0086*/ 	.short	0x001c


	//----- nvinfo : EIATTR_SW_WAR
	.align		4
.L_50:
        /*0088*/ 	.byte	0x04, 0x36
        /*008a*/ 	.short	(.L_52 - .L_51)
.L_51:
        /*008c*/ 	.word	0x00000008
.L_52:


//--------------------- .nv.callgraph             --------------------------
	.section	.nv.callgraph,"",@"SHT_CUDA_CALLGRAPH"
	.align	4
	.sectionentsize	8
	.align		4
        /*0000*/ 	.word	0x00000000
	.align		4
        /*0004*/ 	.word	0xffffffff
	.align		4
        /*0008*/ 	.word	0x00000000
	.align		4
        /*000c*/ 	.word	0xfffffffe
	.align		4
        /*0010*/ 	.word	0x00000000
	.align		4
        /*0014*/ 	.word	0xfffffffd
	.align		4
        /*0018*/ 	.word	0x00000000
	.align		4
        /*001c*/ 	.word	0xfffffffc


//--------------------- .nv.constant3             --------------------------
	.section	.nv.constant3,"a",@progbits
	.align	4
.nv.constant3:
	.type		filter,@object
	.size		filter,(.L_0 - filter)
filter:
	.zero		32768
.L_0:


//--------------------- .text._Z20convolutionColumnGPUPfS_iii --------------------------
	.section	.text._Z20convolutionColumnGPUPfS_iii,"ax",@progbits
	.align	128
        .global         _Z20convolutionColumnGPUPfS_iii
        .type           _Z20convolutionColumnGPUPfS_iii,@function
        .size           _Z20convolutionColumnGPUPfS_iii,(.L_x_14 - _Z20convolutionColumnGPUPfS_iii)
        .other          _Z20convolutionColumnGPUPfS_iii,@"STO_CUDA_ENTRY STV_DEFAULT"
_Z20convolutionColumnGPUPfS_iii:
.text._Z20convolutionColumnGPUPfS_iii:
[----:B------:R-:W-:Y:S01]  /*0000*/  LDC R1, c[0x0][0x37c] ;  /* 0x0000df00ff017b82 */ /* 0x000fe20000000800 */
[----:B------:R-:W0:Y:S01]  /*0010*/  S2R R3, SR_TID.X ;  /* 0x0000000000037919 */ /* 0x000e220000002100 */
[----:B------:R-:W1:Y:S06]  /*0020*/  LDCU UR7, c[0x0][0x398] ;  /* 0x00007300ff0777ac */ /* 0x000e6c0008000800 */
[----:B------:R-:W0:Y:S01]  /*0030*/  S2UR UR4, SR_CTAID.X ;  /* 0x00000000000479c3 */ /* 0x000e220000002500 */
[----:B------:R-:W2:Y:S01]  /*0040*/  S2R R5, SR_TID.Y ;  /* 0x0000000000057919 */ /* 0x000ea20000002200 */
[----:B------:R-:W3:Y:S06]  /*0050*/  LDCU.64 UR8, c[0x0][0x358] ;  /* 0x00006b00ff0877ac */ /* 0x000eec0008000a00 */
[----:B------:R-:W0:Y:S08]  /*0060*/  LDC R0, c[0x0][0x360] ;  /* 0x0000d800ff007b82 */ /* 0x000e300000000800 */
[----:B------:R-:W2:Y:S01]  /*0070*/  S2UR UR5, SR_CTAID.Y ;  /* 0x00000000000579c3 */ /* 0x000ea20000002600 */
[----:B-1----:R-:W-:-:S07]  /*0080*/  UISETP.GE.AND UP0, UPT, UR7, URZ, UPT ;  /* 0x000000ff0700728c */ /* 0x002fce000bf06270 */
[----:B------:R-:W2:Y:S01]  /*0090*/  LDC R2, c[0x0][0x364] ;  /* 0x0000d900ff027b82 */ /* 0x000ea20000000800 */
[----:B0-----:R-:W-:Y:S02]  /*00a0*/  IMAD R0, R0, UR4, R3 ;  /* 0x0000000400007c24 */ /* 0x001fe4000f8e0203 */
[----:B--2---:R-:W-:Y:S02]  /*00b0*/  IMAD R3, R2, UR5, R5 ;  /* 0x0000000502037c24 */ /* 0x004fe4000f8e0205 */
[----:B------:R-:W-:Y:S01]  /*00c0*/  HFMA2 R2, -RZ, RZ, 0, 0 ;  /* 0x00000000ff027431 */ /* 0x000fe200000001ff */
[----:B---3--:R-:W-:Y:S06]  /*00d0*/  BRA.U !UP0, `(.L_x_0) ;  /* 0x0000000d08207547 */ /* 0x008fec000b800000 */
[----:B------:R-:W-:Y:S01]  /*00e0*/  UISETP.GE.U32.AND UP0, UPT, UR7, 0x4, UPT ;  /* 0x000000040700788c */ /* 0x000fe2000bf06070 */
[----:B------:R-:W-:Y:S01]  /*00f0*/  MOV R2, RZ ;  /* 0x000000ff00027202 */ /* 0x000fe20000000f00 */
[----:B------:R-:W-:-:S07]  /*0100*/  UIADD3 UR4, UPT, UPT, -UR7, URZ, URZ ;  /* 0x000000ff07047290 */ /* 0x000fce000fffe1ff */
[----:B------:R-:W-:Y:S05]  /*0110*/  BRA.U !UP0, `(.L_x_1) ;  /* 0x0000000508a07547 */ /* 0x000fea000b800000 */
[----:B------:R-:W0:Y:S01]  /*0120*/  LDC R4, c[0x0][0x390] ;  /* 0x0000e400ff047b82 */ /* 0x000e220000000800 */
[----:B------:R-:W-:Y:S01]  /*0130*/  VIADD R7, R3, -UR7 ;  /* 0x8000000703077c36 */ /* 0x000fe20008000000 */
[----:B------:R-:W-:Y:S01]  /*0140*/  USHF.L.U32 UR6, UR7, 0x1, URZ ;  /* 0x0000000107067899 */ /* 0x000fe200080006ff */
[----:B------:R-:W-:Y:S01]  /*0150*/  MOV R2, RZ ;  /* 0x000000ff00027202 */ /* 0x000fe20000000f00 */
[----:B------:R-:W-:Y:S01]  /*0160*/  UIADD3 UR5, UPT, UPT, -UR7, 0x3, URZ ;  /* 0x0000000307057890 */ /* 0x000fe2000fffe1ff */
[C---:B------:R-:W-:Y:S01]  /*0170*/  VIADD R15, R7.reuse, 0x3 ;  /* 0x00000003070f7836 */ /* 0x040fe20000000000 */
[C---:B------:R-:W-:Y:S01]  /*0180*/  IADD3 R9, PT, PT, R7.reuse, 0x2, RZ ;  /* 0x0000000207097810 */ /* 0x040fe20007ffe0ff */
[C---:B------:R-:W-:Y:S01]  /*0190*/  VIADD R21, R7.reuse, 0x6 ;  /* 0x0000000607157836 */ /* 0x040fe20000000000 */
[----:B------:R-:W1:Y:S01]  /*01a0*/  LDC R5, c[0x0][0x390] ;  /* 0x0000e400ff057b82 */ /* 0x000e620000000800 */
[C---:B------:R-:W-:Y:S01]  /*01b0*/  IADD3 R17, PT, PT, R7.reuse, 0x4, RZ ;  /* 0x0000000407117810 */ /* 0x040fe20007ffe0ff */
[----:B------:R-:W-:Y:S01]  /*01c0*/  ULOP3.LUT UR4, UR6, 0xfffffff8, URZ, 0xc0, !UPT ;  /* 0xfffffff806047892 */ /* 0x000fe2000f8ec0ff */
[C---:B------:R-:W-:Y:S01]  /*01d0*/  IADD3 R19, PT, PT, R7.reuse, 0x5, RZ ;  /* 0x0000000507137810 */ /* 0x040fe20007ffe0ff */
[----:B------:R-:W2:Y:S01]  /*01e0*/  LDCU UR10, c[0x0][0x394] ;  /* 0x00007280ff0a77ac */ /* 0x000ea20008000800 */
[----:B------:R-:W-:-:S02]  /*01f0*/  IADD3 R23, PT, PT, R7, 0x7, RZ ;  /* 0x0000000707177810 */ /* 0x000fc40007ffe0ff */
[----:B------:R-:W-:Y:S01]  /*0200*/  MOV R11, UR6 ;  /* 0x00000006000b7c02 */ /* 0x000fe20008000f00 */
[----:B------:R-:W-:Y:S01]  /*0210*/  UIADD3 UR4, UPT, UPT, -UR4, URZ, URZ ;  /* 0x000000ff04047290 */ /* 0x000fe2000fffe1ff */
[-C--:B0-----:R-:W-:Y:S02]  /*0220*/  IMAD R13, R7, R4.reuse, R4 ;  /* 0x00000004070d7224 */ /* 0x081fe400078e0204 */
[-CC-:B------:R-:W-:Y:S02]  /*0230*/  IMAD R22, R9, R4.reuse, R0.reuse ;  /* 0x0000000409167224 */ /* 0x180fe400078e0200 */
[-CC-:B------:R-:W-:Y:S02]  /*0240*/  IMAD R6, R15, R4.reuse, R0.reuse ;  /* 0x000000040f067224 */ /* 0x180fe400078e0200 */
[-CC-:B------:R-:W-:Y:S02]  /*0250*/  IMAD R8, R17, R4.reuse, R0.reuse ;  /* 0x0000000411087224 */ /* 0x180fe400078e0200 */
[----:B------:R-:W-:-:S02]  /*0260*/  IMAD R10, R19, R4, R0 ;  /* 0x00000004130a7224 */ /* 0x000fc400078e0200 */
[-CC-:B------:R-:W-:Y:S02]  /*0270*/  IMAD R12, R21, R4.reuse, R0.reuse ;  /* 0x00000004150c7224 */ /* 0x180fe400078e0200 */
[-CC-:B------:R-:W-:Y:S02]  /*0280*/  IMAD R9, R23, R4.reuse, R0.reuse ;  /* 0x0000000417097224 */ /* 0x180fe400078e0200 */
[----:B------:R-:W-:Y:S02]  /*0290*/  IMAD R4, R7, R4, R0 ;  /* 0x0000000407047224 */ /* 0x000fe400078e0200 */
[----:B-12---:R-:W-:-:S07]  /*02a0*/  IMAD.IADD R24, R0, 0x1, R13 ;  /* 0x0000000100187824 */ /* 0x006fce00078e020d */
.L_x_2:
[----:B------:R-:W-:-:S04]  /*02b0*/  ISETP.GE.AND P6, PT, R7, UR10, PT ;  /* 0x0000000a07007c0c */ /* 0x000fc8000bfc6270 */
[----:B------:R-:W-:-:S13]  /*02c0*/  ISETP.LT.OR P6, PT, R7, RZ, P6 ;  /* 0x000000ff0700720c */ /* 0x000fda00037c1670 */
[----:B------:R-:W0:Y:S02]  /*02d0*/  @!P6 LDC.64 R14, c[0x0][0x388] ;  /* 0x0000e200ff0eeb82 */ /* 0x000e240000000a00 */
[----:B0-----:R-:W-:-:S05]  /*02e0*/  @!P6 IMAD.WIDE R14, R4, 0x4, R14 ;  /* 0x00000004040ee825 */ /* 0x001fca00078e020e */
[----:B------:R0:W2:Y:S01]  /*02f0*/  @!P6 LDG.E R13, desc[UR8][R14.64] ;  /* 0x000000080e0de981 */ /* 0x0000a2000c1e1900 */
[C---:B------:R-:W-:Y:S01]  /*0300*/  IADD3 R16, PT, PT, R7.reuse, 0x1, RZ ;  /* 0x0000000107107810 */ /* 0x040fe20007ffe0ff */
[C---:B------:R-:W-:Y:S01]  /*0310*/  VIADD R18, R7.reuse, 0x3 ;  /* 0x0000000307127836 */ /* 0x040fe20000000000 */
[----:B------:R-:W-:Y:S02]  /*0320*/  IADD3 R17, PT, PT, R7, 0x2, RZ ;  /* 0x0000000207117810 */ /* 0x000fe40007ffe0ff */
[C---:B------:R-:W-:Y:S02]  /*0330*/  ISETP.GE.AND P0, PT, R16.reuse, UR10, PT ;  /* 0x0000000a10007c0c */ /* 0x040fe4000bf06270 */
[----:B------:R-:W-:Y:S02]  /*0340*/  ISETP.GE.AND P1, PT, R17, UR10, PT ;  /* 0x0000000a11007c0c */ /* 0x000fe4000bf26270 */
[----:B------:R-:W-:Y:S02]  /*0350*/  ISETP.LT.OR P0, PT, R16, RZ, P0 ;  /* 0x000000ff1000720c */ /* 0x000fe40000701670 */
[----:B------:R-:W-:-:S02]  /*0360*/  SHF.L.U32 R25, R11, 0x2, RZ ;  /* 0x000000020b197819 */ /* 0x000fc400000006ff */
[----:B------:R-:W-:Y:S02]  /*0370*/  ISETP.LT.OR P1, PT, R17, RZ, P1 ;  /* 0x000000ff1100720c */ /* 0x000fe40000f21670 */
[----:B------:R-:W2:Y:S01]  /*0380*/  @!P6 LDC R16, c[0x3][R25] ;  /* 0x00c000001910eb82 */ /* 0x000ea20000000800 */
[C---:B------:R-:W-:Y:S02]  /*0390*/  ISETP.GE.AND P2, PT, R18.reuse, UR10, PT ;  /* 0x0000000a12007c0c */ /* 0x040fe4000bf46270 */
[C---:B------:R-:W-:Y:S02]  /*03a0*/  IADD3 R17, PT, PT, R7.reuse, 0x4, RZ ;  /* 0x0000000407117810 */ /* 0x040fe40007ffe0ff */
[----:B------:R-:W-:Y:S01]  /*03b0*/  ISETP.LT.OR P2, PT, R18, RZ, P2 ;  /* 0x000000ff1200720c */ /* 0x000fe20001741670 */
[----:B------:R-:W-:Y:S01]  /*03c0*/  VIADD R18, R7, 0x5 ;  /* 0x0000000507127836 */ /* 0x000fe20000000000 */
[C---:B------:R-:W-:Y:S01]  /*03d0*/  ISETP.GE.AND P3, PT, R17.reuse, UR10, PT ;  /* 0x0000000a11007c0c */ /* 0x040fe2000bf66270 */
[----:B------:R-:W1:Y:S03]  /*03e0*/  @!P0 LDC.64 R26, c[0x0][0x388] ;  /* 0x0000e200ff1a8b82 */ /* 0x000e660000000a00 */
[----:B------:R-:W-:-:S02]  /*03f0*/  ISETP.LT.OR P3, PT, R17, RZ, P3 ;  /* 0x000000ff1100720c */ /* 0x000fc40001f61670 */
[C---:B------:R-:W-:Y:S02]  /*0400*/  ISETP.GE.AND P4, PT, R18.reuse, UR10, PT ;  /* 0x0000000a12007c0c */ /* 0x040fe4000bf86270 */
[C---:B------:R-:W-:Y:S01]  /*0410*/  IADD3 R17, PT, PT, R7.reuse, 0x6, RZ ;  /* 0x0000000607117810 */ /* 0x040fe20007ffe0ff */
[----:B0-----:R-:W0:Y:S01]  /*0420*/  @!P1 LDC.64 R14, c[0x0][0x388] ;  /* 0x0000e200ff0e9b82 */ /* 0x001e220000000a00 */
[----:B------:R-:W-:Y:S02]  /*0430*/  ISETP.LT.OR P4, PT, R18, RZ, P4 ;  /* 0x000000ff1200720c */ /* 0x000fe40002781670 */
[----:B------:R-:W-:Y:S02]  /*0440*/  IADD3 R18, PT, PT, R7, 0x7, RZ ;  /* 0x0000000707127810 */ /* 0x000fe40007ffe0ff */
[----:B------:R-:W-:-:S03]  /*0450*/  ISETP.GE.AND P5, PT, R17, UR10, PT ;  /* 0x0000000a11007c0c */ /* 0x000fc6000bfa6270 */
[----:B------:R-:W3:Y:S01]  /*0460*/  @!P2 LDC.64 R28, c[0x0][0x388] ;  /* 0x0000e200ff1cab82 */ /* 0x000ee20000000a00 */
[----:B------:R-:W-:Y:S01]  /*0470*/  ISETP.LT.OR P5, PT, R17, RZ, P5 ;  /* 0x000000ff1100720c */ /* 0x000fe20002fa1670 */
[----:B-1----:R-:W-:-:S06]  /*0480*/  @!P0 IMAD.WIDE R26, R24, 0x4, R26 ;  /* 0x00000004181a8825 */ /* 0x002fcc00078e021a */
[----:B------:R-:W1:Y:S01]  /*0490*/  @!P3 LDC.64 R20, c[0x0][0x388] ;  /* 0x0000e200ff14bb82 */ /* 0x000e620000000a00 */
[----:B------:R-:W4:Y:S01]  /*04a0*/  @!P0 LDG.E R27, desc[UR8][R26.64] ;  /* 0x000000081a1b8981 */ /* 0x000f22000c1e1900 */
[----:B0-----:R-:W-:-:S04]  /*04b0*/  @!P1 IMAD.WIDE R14, R22, 0x4, R14 ;  /* 0x00000004160e9825 */ /* 0x001fc800078e020e */
[----:B---3--:R-:W-:-:S05]  /*04c0*/  @!P2 IMAD.WIDE R28, R6, 0x4, R28 ;  /* 0x00000004061ca825 */ /* 0x008fca00078e021c */
[----:B------:R-:W3:Y:S01]  /*04d0*/  @!P2 LDG.E R23, desc[UR8][R28.64] ;  /* 0x000000081c17a981 */ /* 0x000ee2000c1e1900 */
[----:B-1----:R-:W-:-:S06]  /*04e0*/  @!P3 IMAD.WIDE R20, R8, 0x4, R20 ;  /* 0x000000040814b825 */ /* 0x002fcc00078e0214 */
[----:B------:R-:W5:Y:S01]  /*04f0*/  @!P3 LDG.E R21, desc[UR8][R20.64] ;  /* 0x000000081415b981 */ /* 0x000f62000c1e1900 */
[----:B--2---:R-:W-:Y:S01]  /*0500*/  @!P6 FFMA R2, R13, R16, R2 ;  /* 0x000000100d02e223 */ /* 0x004fe20000000002 */
[C---:B------:R-:W-:Y:S01]  /*0510*/  ISETP.GE.AND P6, PT, R18.reuse, UR10, PT ;  /* 0x0000000a12007c0c */ /* 0x040fe2000bfc6270 */
[----:B------:R-:W0:Y:S01]  /*0520*/  @!P5 LDC.64 R16, c[0x0][0x388] ;  /* 0x0000e200ff10db82 */ /* 0x000e220000000a00 */
[----:B------:R1:W2:Y:S02]  /*0530*/  @!P1 LDG.E R13, desc[UR8][R14.64] ;  /* 0x000000080e0d9981 */ /* 0x0002a4000c1e1900 */
[----:B------:R-:W-:-:S05]  /*0540*/  ISETP.LT.OR P6, PT, R18, RZ, P6 ;  /* 0x000000ff1200720c */ /* 0x000fca00037c1670 */
[----:B------:R-:W0:Y:S08]  /*0550*/  @!P4 LDC.64 R18, c[0x0][0x388] ;  /* 0x0000e200ff12cb82 */ /* 0x000e300000000a00 */
[----:B-1----:R-:W1:Y:S01]  /*0560*/  @!P6 LDC.64 R14, c[0x0][0x388] ;  /* 0x0000e200ff0eeb82 */ /* 0x002e620000000a00 */
[----:B0-----:R-:W-:-:S06]  /*0570*/  @!P5 IMAD.WIDE R16, R12, 0x4, R16 ;  /* 0x000000040c10d825 */ /* 0x001fcc00078e0210 */
[----:B------:R-:W5:Y:S01]  /*0580*/  @!P5 LDG.E R17, desc[UR8][R16.64] ;  /* 0x000000081011d981 */ /* 0x000f62000c1e1900 */
[----:B------:R-:W-:-:S06]  /*0590*/  @!P4 IMAD.WIDE R18, R10, 0x4, R18 ;  /* 0x000000040a12c825 */ /* 0x000fcc00078e0212 */
[----:B------:R0:W5:Y:S01]  /*05a0*/  @!P4 LDG.E R19, desc[UR8][R18.64] ;  /* 0x000000081213c981 */ /* 0x000162000c1e1900 */
[----:B-1----:R-:W-:-:S06]  /*05b0*/  @!P6 IMAD.WIDE R14, R9, 0x4, R14 ;  /* 0x00000004090ee825 */ /* 0x002fcc00078e020e */
[----:B------:R-:W5:Y:S01]  /*05c0*/  @!P6 LDG.E R15, desc[UR8][R14.64] ;  /* 0x000000080e0fe981 */ /* 0x000f62000c1e1900 */
[----:B------:R-:W4:Y:S08]  /*05d0*/  @!P0 LDC R26, c[0x3][R25+-0x4] ;  /* 0x00ffff00191a8b82 */ /* 0x000f300000000800 */
[----:B------:R-:W2:Y:S08]  /*05e0*/  @!P1 LDC R28, c[0x3][R25+-0x8] ;  /* 0x00fffe00191c9b82 */ /* 0x000eb00000000800 */
[----:B------:R-:W3:Y:S01]  /*05f0*/  @!P2 LDC R29, c[0x3][R25+-0xc] ;  /* 0x00fffd00191dab82 */ /* 0x000ee20000000800 */
[----:B----4-:R-:W-:-:S07]  /*0600*/  @!P0 FFMA R2, R27, R26, R2 ;  /* 0x0000001a1b028223 */ /* 0x010fce0000000002 */
[----:B------:R-:W5:Y:S08]  /*0610*/  @!P3 LDC R26, c[0x3][R25+-0x10] ;  /* 0x00fffc00191abb82 */ /* 0x000f700000000800 */
[----:B------:R-:W1:Y:S08]  /*0620*/  @!P4 LDC R20, c[0x3][R25+-0x14] ;  /* 0x00fffb001914cb82 */ /* 0x000e700000000800 */
[----:B0-----:R-:W0:Y:S01]  /*0630*/  @!P6 LDC R18, c[0x3][R25+-0x1c] ;  /* 0x00fff9001912eb82 */ /* 0x001e220000000800 */
[----:B------:R-:W-:-:S04]  /*0640*/  UIADD3 UR4, UPT, UPT, UR4, 0x8, URZ ;  /* 0x0000000804047890 */ /* 0x000fc8000fffe0ff */
[----:B------:R-:W-:Y:S01]  /*0650*/  UISETP.NE.AND UP0, UPT, UR4, URZ, UPT ;  /* 0x000000ff0400728c */ /* 0x000fe2000bf05270 */
[----:B------:R-:W-:Y:S01]  /*0660*/  VIADD R11, R11, 0xfffffff8 ;  /* 0xfffffff80b0b7836 */ /* 0x000fe20000000000 */
[----:B------:R-:W-:Y:S01]  /*0670*/  IADD3 R7, PT, PT, R7, 0x8, RZ ;  /* 0x0000000807077810 */ /* 0x000fe20007ffe0ff */
[C---:B------:R-:W-:Y:S01]  /*0680*/  IMAD R24, R5.reuse, 0x8, R24 ;  /* 0x0000000805187824 */ /* 0x040fe200078e0218 */
[C---:B------:R-:W-:Y:S01]  /*0690*/  LEA R4, R5.reuse, R4, 0x3 ;  /* 0x0000000405047211 */ /* 0x040fe200078e18ff */
[C---:B------:R-:W-:Y:S01]  /*06a0*/  IMAD R8, R5.reuse, 0x8, R8 ;  /* 0x0000000805087824 */ /* 0x040fe200078e0208 */
[C---:B------:R-:W-:Y:S01]  /*06b0*/  LEA R22, R5.reuse, R22, 0x3 ;  /* 0x0000001605167211 */ /* 0x040fe200078e18ff */
[C---:B------:R-:W-:Y:S01]  /*06c0*/  IMAD R9, R5.reuse, 0x8, R9 ;  /* 0x0000000805097824 */ /* 0x040fe200078e0209 */
[C---:B------:R-:W-:Y:S02]  /*06d0*/  LEA R6, R5.reuse, R6, 0x3 ;  /* 0x0000000605067211 */ /* 0x040fe400078e18ff */
[----:B------:R-:W-:-:S02]  /*06e0*/  LEA R10, R5, R10, 0x3 ;  /* 0x0000000a050a7211 */ /* 0x000fc400078e18ff */
[----:B------:R-:W-:Y:S01]  /*06f0*/  LEA R12, R5, R12, 0x3 ;  /* 0x0000000c050c7211 */ /* 0x000fe200078e18ff */
[----:B------:R-:W-:Y:S01]  /*0700*/  UIADD3 UR5, UPT, UPT, UR5, 0x8, URZ ;  /* 0x0000000805057890 */ /* 0x000fe2000fffe0ff */
[----:B--2---:R-:W-:Y:S02]  /*0710*/  @!P1 FFMA R2, R13, R28, R2 ;  /* 0x0000001c0d029223 */ /* 0x004fe40000000002 */
[----:B------:R-:W2:Y:S02]  /*0720*/  @!P5 LDC R13, c[0x3][R25+-0x18] ;  /* 0x00fffa00190ddb82 */ /* 0x000ea40000000800 */
[----:B---3--:R-:W-:-:S04]  /*0730*/  @!P2 FFMA R2, R23, R29, R2 ;  /* 0x0000001d1702a223 */ /* 0x008fc80000000002 */
[----:B-----5:R-:W-:-:S04]  /*0740*/  @!P3 FFMA R2, R21, R26, R2 ;  /* 0x0000001a1502b223 */ /* 0x020fc80000000002 */
[----:B-1----:R-:W-:-:S04]  /*0750*/  @!P4 FFMA R2, R19, R20, R2 ;  /* 0x000000141302c223 */ /* 0x002fc80000000002 */
[----:B--2---:R-:W-:-:S04]  /*0760*/  @!P5 FFMA R2, R17, R13, R2 ;  /* 0x0000000d1102d223 */ /* 0x004fc80000000002 */
[----:B0-----:R-:W-:Y:S01]  /*0770*/  @!P6 FFMA R2, R15, R18, R2 ;  /* 0x000000120f02e223 */ /* 0x001fe20000000002 */
[----:B------:R-:W-:Y:S06]  /*0780*/  BRA.U UP0, `(.L_x_2) ;  /* 0xfffffff900c87547 */ /* 0x000fec000b83ffff */
[----:B------:R-:W-:-:S12]  /*0790*/  UIADD3 UR4, UPT, UPT, UR5, -0x3, URZ ;  /* 0xfffffffd05047890 */ /* 0x000fd8000fffe0ff */
.L_x_1:
[----:B------:R-:W0:Y:S01]  /*07a0*/  LDC R4, c[0x0][0x398] ;  /* 0x0000e600ff047b82 */ /* 0x000e220000000800 */
[----:B------:R-:W1:Y:S01]  /*07b0*/  LDCU UR6, c[0x0][0x394] ;  /* 0x00007280ff0677ac */ /* 0x000e620008000800 */
[C---:B0-----:R-:W-:Y:S02]  /*07c0*/  SHF.L.U32 R5, R4.reuse, 0x1, RZ ;  /* 0x0000000104057819 */ /* 0x041fe400000006ff */
[----:B------:R-:W-:Y:S02]  /*07d0*/  LOP3.LUT R6, R4, 0x1, RZ, 0xc0, !PT ;  /* 0x0000000104067812 */ /* 0x000fe400078ec0ff */
[----:B------:R-:W-:Y:S02]  /*07e0*/  LOP3.LUT R5, R5, 0x6, RZ, 0xc0, !PT ;  /* 0x0000000605057812 */ /* 0x000fe400078ec0ff */
[----:B------:R-:W-:Y:S02]  /*07f0*/  ISETP.NE.U32.AND P3, PT, R6, 0x1, PT ;  /* 0x000000010600780c */ /* 0x000fe40003f65070 */
[----:B------:R-:W-:-:S13]  /*0800*/  ISETP.GE.U32.AND P0, PT, R5, 0x3, PT ;  /* 0x000000030500780c */ /* 0x000fda0003f06070 */
[----:B-1----:R-:W-:Y:S05]  /*0810*/  @!P0 BRA `(.L_x_3) ;  /* 0x0000000000b08947 */ /* 0x002fea0003800000 */
[----:B------:R-:W0:Y:S01]  /*0820*/  LDCU UR5, c[0x0][0x394] ;  /* 0x00007280ff0577ac */ /* 0x000e220008000800 */
[----:B------:R-:W-:-:S04]  /*0830*/  IADD3 R15, PT, PT, R3, UR4, RZ ;  /* 0x00000004030f7c10 */ /* 0x000fc8000fffe0ff */
[C---:B------:R-:W-:Y:S01]  /*0840*/  IADD3 R19, PT, PT, R15.reuse, 0x2, RZ ;  /* 0x000000020f137810 */ /* 0x040fe20007ffe0ff */
[C---:B------:R-:W-:Y:S01]  /*0850*/  VIADD R17, R15.reuse, 0x1 ;  /* 0x000000010f117836 */ /* 0x040fe20000000000 */
[C---:B------:R-:W-:Y:S02]  /*0860*/  IADD3 R5, PT, PT, R15.reuse, 0x3, RZ ;  /* 0x000000030f057810 */ /* 0x040fe40007ffe0ff */
[----:B0-----:R-:W-:Y:S02]  /*0870*/  ISETP.GE.AND P0, PT, R15, UR5, PT ;  /* 0x000000050f007c0c */ /* 0x001fe4000bf06270 */
[----:B------:R-:W-:Y:S02]  /*0880*/  ISETP.GE.AND P1, PT, R17, UR5, PT ;  /* 0x0000000511007c0c */ /* 0x000fe4000bf26270 */
[----:B------:R-:W-:Y:S02]  /*0890*/  ISETP.LT.OR P0, PT, R15, RZ, P0 ;  /* 0x000000ff0f00720c */ /* 0x000fe40000701670 */
[----:B------:R-:W-:-:S02]  /*08a0*/  ISETP.GE.AND P2, PT, R19, UR5, PT ;  /* 0x0000000513007c0c */ /* 0x000fc4000bf46270 */
[----:B------:R-:W-:Y:S02]  /*08b0*/  ISETP.LT.OR P1, PT, R17, RZ, P1 ;  /* 0x000000ff1100720c */ /* 0x000fe40000f21670 */
[----:B------:R-:W-:Y:S02]  /*08c0*/  ISETP.GE.AND P4, PT, R5, UR5, PT ;  /* 0x0000000505007c0c */ /* 0x000fe4000bf86270 */
[----:B------:R-:W-:Y:S02]  /*08d0*/  ISETP.LT.OR P2, PT, R19, RZ, P2 ;  /* 0x000000ff1300720c */ /* 0x000fe40001741670 */
[----:B------:R-:W-:-:S03]  /*08e0*/  ISETP.LT.OR P4, PT, R5, RZ, P4 ;  /* 0x000000ff0500720c */ /* 0x000fc60002781670 */
[----:B------:R-:W0:Y:S08]  /*08f0*/  @!P0 LDC R16, c[0x0][0x390] ;  /* 0x0000e400ff108b82 */ /* 0x000e300000000800 */
[----:B------:R-:W1:Y:S08]  /*0900*/  @!P0 LDC.64 R12, c[0x0][0x388] ;  /* 0x0000e200ff0c8b82 */ /* 0x000e700000000a00 */
[----:B------:R-:W2:Y:S08]  /*0910*/  @!P1 LDC R18, c[0x0][0x390] ;  /* 0x0000e400ff129b82 */ /* 0x000eb00000000800 */
[----:B------:R-:W3:Y:S01]  /*0920*/  @!P2 LDC R20, c[0x0][0x390] ;  /* 0x0000e400ff14ab82 */ /* 0x000ee20000000800 */
[----:B0-----:R-:W-:-:S07]  /*0930*/  @!P0 IMAD R15, R15, R16, R0 ;  /* 0x000000100f0f8224 */ /* 0x001fce00078e0200 */
[----:B------:R-:W0:Y:S01]  /*0940*/  @!P1 LDC.64 R10, c[0x0][0x388] ;  /* 0x0000e200ff0a9b82 */ /* 0x000e220000000a00 */
[----:B-1----:R-:W-:-:S06]  /*0950*/  @!P0 IMAD.WIDE R12, R15, 0x4, R12 ;  /* 0x000000040f0c8825 */ /* 0x002fcc00078e020c */
[----:B------:R1:W4:Y:S01]  /*0960*/  @!P0 LDG.E R13, desc[UR8][R12.64] ;  /* 0x000000080c0d8981 */ /* 0x000322000c1e1900 */
[----:B------:R-:W5:Y:S01]  /*0970*/  @!P2 LDC.64 R8, c[0x0][0x388] ;  /* 0x0000e200ff08ab82 */ /* 0x000f620000000a00 */
[----:B--2---:R-:W-:-:S07]  /*0980*/  @!P1 IMAD R15, R17, R18, R0 ;  /* 0x00000012110f9224 */ /* 0x004fce00078e0200 */
[----:B------:R-:W2:Y:S01]  /*0990*/  @!P4 LDC R14, c[0x0][0x390] ;  /* 0x0000e400ff0ecb82 */ /* 0x000ea20000000800 */
[----:B---3--:R-:W-:-:S07]  /*09a0*/  @!P2 IMAD R17, R19, R20, R0 ;  /* 0x000000141311a224 */ /* 0x008fce00078e0200 */
[----:B------:R-:W3:Y:S01]  /*09b0*/  @!P4 LDC.64 R6, c[0x0][0x388] ;  /* 0x0000e200ff06cb82 */ /* 0x000ee20000000a00 */
[----:B0-----:R-:W-:-:S06]  /*09c0*/  @!P1 IMAD.WIDE R10, R15, 0x4, R10 ;  /* 0x000000040f0a9825 */ /* 0x001fcc00078e020a */
[----:B------:R-:W4:Y:S01]  /*09d0*/  @!P1 LDG.E R11, desc[UR8][R10.64] ;  /* 0x000000080a0b9981 */ /* 0x000f22000c1e1900 */
[----:B-----5:R-:W-:-:S06]  /*09e0*/  @!P2 IMAD.WIDE R8, R17, 0x4, R8 ;  /* 0x000000041108a825 */ /* 0x020fcc00078e0208 */
[----:B------:R-:W5:Y:S01]  /*09f0*/  @!P2 LDG.E R9, desc[UR8][R8.64] ;  /* 0x000000080809a981 */ /* 0x000f62000c1e1900 */
[----:B--2---:R-:W-:-:S04]  /*0a00*/  @!P4 IMAD R5, R5, R14, R0 ;  /* 0x0000000e0505c224 */ /* 0x004fc800078e0200 */
[----:B---3--:R-:W-:-:S06]  /*0a10*/  @!P4 IMAD.WIDE R6, R5, 0x4, R6 ;  /* 0x000000040506c825 */ /* 0x008fcc00078e0206 */
[----:B------:R-:W2:Y:S01]  /*0a20*/  @!P4 LDG.E R7, desc[UR8][R6.64] ;  /* 0x000000080607c981 */ /* 0x000ea2000c1e1900 */
[----:B------:R-:W-:-:S05]  /*0a30*/  VIADD R5, R4, -UR4 ;  /* 0x8000000404057c36 */ /* 0x000fca0008000000 */
[----:B------:R-:W-:-:S04]  /*0a40*/  SHF.L.U32 R5, R5, 0x2, RZ ;  /* 0x0000000205057819 */ /* 0x000fc800000006ff */
[----:B------:R-:W4:Y:S08]  /*0a50*/  @!P0 LDC R14, c[0x3][R5] ;  /* 0x00c00000050e8b82 */ /* 0x000f300000000800 */
[----:B------:R-:W0:Y:S08]  /*0a60*/  @!P1 LDC R15, c[0x3][R5+-0x4] ;  /* 0x00ffff00050f9b82 */ /* 0x000e300000000800 */
[----:B-1----:R-:W5:Y:S08]  /*0a70*/  @!P2 LDC R12, c[0x3][R5+-0x8] ;  /* 0x00fffe00050cab82 */ /* 0x002f700000000800 */
[----:B------:R-:W2:Y:S01]  /*0a80*/  @!P4 LDC R16, c[0x3][R5+-0xc] ;  /* 0x00fffd000510cb82 */ /* 0x000ea20000000800 */
[----:B------:R-:W-:Y:S01]  /*0a90*/  UIADD3 UR4, UPT, UPT, UR4, 0x4, URZ ;  /* 0x0000000404047890 */ /* 0x000fe2000fffe0ff */
[----:B----4-:R-:W-:-:S04]  /*0aa0*/  @!P0 FFMA R2, R13, R14, R2 ;  /* 0x0000000e0d028223 */ /* 0x010fc80000000002 */
[----:B0-----:R-:W-:-:S04]  /*0ab0*/  @!P1 FFMA R2, R11, R15, R2 ;  /* 0x0000000f0b029223 */ /* 0x001fc80000000002 */
[----:B-----5:R-:W-:-:S04]  /*0ac0*/  @!P2 FFMA R2, R9, R12, R2 ;  /* 0x0000000c0902a223 */ /* 0x020fc80000000002 */
[----:B--2---:R-:W-:-:S07]  /*0ad0*/  @!P4 FFMA R2, R7, R16, R2 ;  /* 0x000000100702c223 */ /* 0x004fce0000000002 */
.L_x_3:
[----:B------:R-:W-:Y:S05]  /*0ae0*/  @P3 BRA `(.L_x_4) ;  /* 0x0000000000603947 */ /* 0x000fea0003800000 */
[----:B------:R-:W0:Y:S01]  /*0af0*/  LDCU UR5, c[0x0][0x394] ;  /* 0x00007280ff0577ac */ /* 0x000e220008000800 */
[----:B------:R-:W-:-:S05]  /*0b00*/  IADD3 R5, PT, PT, R3, UR4, RZ ;  /* 0x0000000403057c10 */ /* 0x000fca000fffe0ff */
[C---:B------:R-:W-:Y:S01]  /*0b10*/  VIADD R11, R5.reuse, 0x1 ;  /* 0x00000001050b7836 */ /* 0x040fe20000000000 */
[----:B0-----:R-:W-:-:S04]  /*0b20*/  ISETP.GE.AND P0, PT, R5, UR5, PT ;  /* 0x0000000505007c0c */ /* 0x001fc8000bf06270 */
[----:B------:R-:W-:Y:S02]  /*0b30*/  ISETP.GE.AND P1, PT, R11, UR5, PT ;  /* 0x000000050b007c0c */ /* 0x000fe4000bf26270 */
[----:B------:R-:W-:Y:S02]  /*0b40*/  ISETP.LT.OR P0, PT, R5, RZ, P0 ;  /* 0x000000ff0500720c */ /* 0x000fe40000701670 */
[----:B------:R-:W-:-:S11]  /*0b50*/  ISETP.LT.OR P1, PT, R11, RZ, P1 ;  /* 0x000000ff0b00720c */ /* 0x000fd60000f21670 */
[----:B------:R-:W0:Y:S08]  /*0b60*/  @!P0 LDC R10, c[0x0][0x390] ;  /* 0x0000e400ff0a8b82 */ /* 0x000e300000000800 */
[----:B------:R-:W1:Y:S08]  /*0b70*/  @!P0 LDC.64 R6, c[0x0][0x388] ;  /* 0x0000e200ff068b82 */ /* 0x000e700000000a00 */
[----:B------:R-:W2:Y:S08]  /*0b80*/  @!P1 LDC R12, c[0x0][0x390] ;  /* 0x0000e400ff0c9b82 */ /* 0x000eb00000000800 */
[----:B------:R-:W3:Y:S01]  /*0b90*/  @!P1 LDC.64 R8, c[0x0][0x388] ;  /* 0x0000e200ff089b82 */ /* 0x000ee20000000a00 */
[----:B0-----:R-:W-:-:S04]  /*0ba0*/  @!P0 IMAD R5, R5, R10, R0 ;  /* 0x0000000a05058224 */ /* 0x001fc800078e0200 */
[----:B-1----:R-:W-:-:S06]  /*0bb0*/  @!P0 IMAD.WIDE R6, R5, 0x4, R6 ;  /* 0x0000000405068825 */ /* 0x002fcc00078e0206 */
[----:B------:R-:W4:Y:S01]  /*0bc0*/  @!P0 LDG.E R7, desc[UR8][R6.64] ;  /* 0x0000000806078981 */ /* 0x000f22000c1e1900 */
[----:B--2---:R-:W-:-:S04]  /*0bd0*/  @!P1 IMAD R5, R11, R12, R0 ;  /* 0x0000000c0b059224 */ /* 0x004fc800078e0200 */
[----:B---3--:R-:W-:-:S06]  /*0be0*/  @!P1 IMAD.WIDE R8, R5, 0x4, R8 ;  /* 0x0000000405089825 */ /* 0x008fcc00078e0208 */
[----:B------:R-:W2:Y:S01]  /*0bf0*/  @!P1 LDG.E R9, desc[UR8][R8.64] ;  /* 0x0000000808099981 */ /* 0x000ea2000c1e1900 */
[----:B------:R-:W-:-:S04]  /*0c00*/  IADD3 R5, PT, PT, R4, -UR4, RZ ;  /* 0x8000000404057c10 */ /* 0x000fc8000fffe0ff */
[----:B------:R-:W-:-:S04]  /*0c10*/  SHF.L.U32 R11, R5, 0x2, RZ ;  /* 0x00000002050b7819 */ /* 0x000fc800000006ff */
[----:B------:R-:W4:Y:S08]  /*0c20*/  @!P0 LDC R5, c[0x3][R11] ;  /* 0x00c000000b058b82 */ /* 0x000f300000000800 */
[----:B------:R-:W2:Y:S01]  /*0c30*/  @!P1 LDC R10, c[0x3][R11+-0x4] ;  /* 0x00ffff000b0a9b82 */ /* 0x000ea20000000800 */
[----:B------:R-:W-:Y:S01]  /*0c40*/  UIADD3 UR4, UPT, UPT, UR4, 0x2, URZ ;  /* 0x0000000204047890 */ /* 0x000fe2000fffe0ff */
[----:B----4-:R-:W-:-:S04]  /*0c50*/  @!P0 FFMA R2, R7, R5, R2 ;  /* 0x0000000507028223 */ /* 0x010fc80000000002 */
[----:B--2---:R-:W-:-:S07]  /*0c60*/  @!P1 FFMA R2, R9, R10, R2 ;  /* 0x0000000a09029223 */ /* 0x004fce0000000002 */
.L_x_4:
[----:B------:R-:W-:Y:S01]  /*0c70*/  VIADD R5, R3, UR4 ;  /* 0x0000000403057c36 */ /* 0x000fe20008000000 */
[----:B------:R-:W-:Y:S04]  /*0c80*/  BSSY.RECONVERGENT B0, `(.L_x_0) ;  /* 0x000000d000007945 */ /* 0x000fe80003800200 */
[----:B------:R-:W-:-:S04]  /*0c90*/  ISETP.GE.AND P0, PT, R5, UR6, PT ;  /* 0x0000000605007c0c */ /* 0x000fc8000bf06270 */
[----:B------:R-:W-:-:S13]  /*0ca0*/  ISETP.LT.OR P0, PT, R5, RZ, P0 ;  /* 0x000000ff0500720c */ /* 0x000fda0000701670 */
[----:B------:R-:W-:Y:S05]  /*0cb0*/  @P0 BRA `(.L_x_5) ;  /* 0x0000000000240947 */ /* 0x000fea0003800000 */
[----:B------:R-:W0:Y:S01]  /*0cc0*/  LDC.64 R6, c[0x0][0x388] ;  /* 0x0000e200ff067b82 */ /* 0x000e220000000a00 */
[----:B------:R-:W1:Y:S02]  /*0cd0*/  LDCU UR5, c[0x0][0x390] ;  /* 0x00007200ff0577ac */ /* 0x000e640008000800 */
[----:B-1----:R-:W-:-:S04]  /*0ce0*/  IMAD R5, R5, UR5, R0 ;  /* 0x0000000505057c24 */ /* 0x002fc8000f8e0200 */
[----:B0-----:R-:W-:-:S06]  /*0cf0*/  IMAD.WIDE R6, R5, 0x4, R6 ;  /* 0x0000000405067825 */ /* 0x001fcc00078e0206 */
[----:B------:R-:W2:Y:S01]  /*0d00*/  LDG.E R7, desc[UR8][R6.64] ;  /* 0x0000000806077981 */ /* 0x000ea2000c1e1900 */
[----:B------:R-:W-:-:S04]  /*0d10*/  IADD3 R4, PT, PT, R4, -UR4, RZ ;  /* 0x8000000404047c10 */ /* 0x000fc8000fffe0ff */
[----:B------:R-:W-:-:S06]  /*0d20*/  SHF.L.U32 R4, R4, 0x2, RZ ;  /* 0x0000000204047819 */ /* 0x000fcc00000006ff */
[----:B------:R-:W2:Y:S02]  /*0d30*/  LDC R4, c[0x3][R4] ;  /* 0x00c0000004047b82 */ /* 0x000ea40000000800 */
[----:B--2---:R-:W-:-:S07]  /*0d40*/  FFMA R2, R7, R4, R2 ;  /* 0x0000000407027223 */ /* 0x004fce0000000002 */
.L_x_5:
[----:B------:R-:W-:Y:S05]  /*0d50*/  BSYNC.RECONVERGENT B0 ;  /* 0x0000000000007941 */ /* 0x000fea0003800200 */
.L_x_0:
[----:B------:R-:W0:Y:S01]  /*0d60*/  LDC.64 R4, c[0x0][0x380] ;  /* 0x0000e000ff047b82 */ /* 0x000e220000000a00 */
[----:B------:R-:W1:Y:S02]  /*0d70*/  LDCU UR5, c[0x0][0x390] ;  /* 0x00007200ff0577ac */ /* 0x000e640008000800 */
[----:B-1----:R-:W-:-:S04]  /*0d80*/  IMAD R3, R3, UR5, R0 ;  /* 0x0000000503037c24 */ /* 0x002fc8000f8e0200 */
[----:B0-----:R-:W-:-:S05]  /*0d90*/  IMAD.WIDE R4, R3, 0x4, R4 ;  /* 0x0000000403047825 */ /* 0x001fca00078e0204 */
[----:B------:R-:W-:Y:S01]  /*0da0*/  STG.E desc[UR8][R4.64], R2 ;  /* 0x0000000204007986 */ /* 0x000fe2000c101908 */
[----:B------:R-:W-:Y:S05]  /*0db0*/  EXIT ;  /* 0x000000000000794d */ /* 0x000fea0003800000 */
.L_x_6:
[----:B------:R-:W-:-:S00]  /*0dc0*/  BRA `(.L_x_6) ;  /* 0xfffffffc00fc7947 */ /* 0x000fc0000383ffff */
[----:B------:R-:W-:-:S00]  /*0dd0*/  NOP ;  /* 0x0000000000007918 */ /* 0x000fc00000000000 */
        /* <DEDUP_REMOVED lines=10> */
.L_x_14:


//--------------------- .text._Z17convolutionRowGPUPfS_iii --------------------------
	.section	.text._Z17convolutionRowGPUPfS_iii,"ax",@progbits
	.align	128
        .global         _Z17convolutionRowGPUPfS_iii
        .type           _Z17convolutionRowGPUPfS_iii,@function
        .size           _Z17convolutionRowGPUPfS_iii,(.L_x_15 - _Z17convolutionRowGPUPfS_iii)
        .other          _Z17convolutionRowGPUPfS_iii,@"STO_CUDA_ENTRY STV_DEFAULT"
_Z17convolutionRowGPUPfS_iii:
.text._Z17convolutionRowGPUPfS_iii:
        /* <DEDUP_REMOVED lines=12> */
[----:B------:R-:W-:Y:S01]  /*00c0*/  IMAD.MOV.U32 R0, RZ, RZ, RZ ;  /* 0x000000ffff007224 */ /* 0x000fe200078e00ff */
[----:B---3--:R-:W-:Y:S06]  /*00d0*/  BRA.U !UP0, `(.L_x_7) ;  /* 0x0000000908487547 */ /* 0x008fec000b800000 */
[----:B------:R-:W-:Y:S01]  /*00e0*/  UISETP.GE.U32.AND UP0, UPT, UR7, 0x4, UPT ;  /* 0x000000040700788c */ /* 0x000fe2000bf06070 */
[----:B------:R-:W-:Y:S01]  /*00f0*/  IMAD.MOV.U32 R0, RZ, RZ, RZ ;  /* 0x000000ffff007224 */ /* 0x000fe200078e00ff */
[----:B------:R-:W-:-:S07]  /*0100*/  UIADD3 UR4, UPT, UPT, -UR7, URZ, URZ ;  /* 0x000000ff07047290 */ /* 0x000fce000fffe1ff */
[----:B------:R-:W-:Y:S05]  /*0110*/  BRA.U !UP0, `(.L_x_8) ;  /* 0x0000000508147547 */ /* 0x000fea000b800000 */
[----:B------:R-:W0:Y:S01]  /*0120*/  LDCU UR10, c[0x0][0x390] ;  /* 0x00007200ff0a77ac */ /* 0x000e220008000800 */
[----:B------:R-:W1:Y:S01]  /*0130*/  LDC.64 R4, c[0x0][0x388] ;  /* 0x0000e200ff047b82 */ /* 0x000e620000000a00 */
[----:B------:R-:W-:Y:S01]  /*0140*/  IADD3 R20, PT, PT, R2, -UR7, RZ ;  /* 0x8000000702147c10 */ /* 0x000fe2000fffe0ff */
[----:B------:R-:W-:Y:S01]  /*0150*/  IMAD.MOV.U32 R0, RZ, RZ, RZ ;  /* 0x000000ffff007224 */ /* 0x000fe200078e00ff */
[----:B------:R-:W-:Y:S01]  /*0160*/  USHF.L.U32 UR6, UR7, 0x1, URZ ;  /* 0x0000000107067899 */ /* 0x000fe200080006ff */
[----:B------:R-:W2:Y:S03]  /*0170*/  LDCU UR11, c[0x0][0x390] ;  /* 0x00007200ff0b77ac */ /* 0x000ea60008000800 */
[----:B------:R-:W-:Y:S02]  /*0180*/  ULOP3.LUT UR4, UR6, 0xfffffff8, URZ, 0xc0, !UPT ;  /* 0xfffffff806047892 */ /* 0x000fe4000f8ec0ff */
[----:B------:R-:W-:Y:S01]  /*0190*/  IMAD.U32 R8, RZ, RZ, UR6 ;  /* 0x00000006ff087e24 */ /* 0x000fe2000f8e00ff */
[----:B------:R-:W-:-:S02]  /*01a0*/  UIADD3 UR5, UPT, UPT, -UR7, 0x3, URZ ;  /* 0x0000000307057890 */ /* 0x000fc4000fffe1ff */
[----:B------:R-:W-:Y:S01]  /*01b0*/  UIADD3 UR4, UPT, UPT, -UR4, URZ, URZ ;  /* 0x000000ff04047290 */ /* 0x000fe2000fffe1ff */
[----:B0-----:R-:W-:-:S05]  /*01c0*/  IMAD R9, R3, UR10, R2 ;  /* 0x0000000a03097c24 */ /* 0x001fca000f8e0202 */
[----:B--2---:R-:W-:-:S07]  /*01d0*/  IADD3 R9, PT, PT, R9, -UR7, RZ ;  /* 0x8000000709097c10 */ /* 0x004fce000fffe0ff */
.L_x_9:
[----:B------:R-:W-:Y:S01]  /*01e0*/  ISETP.GE.AND P5, PT, R20, UR11, PT ;  /* 0x0000000b14007c0c */ /* 0x000fe2000bfa6270 */
[----:B-1----:R-:W-:-:S03]  /*01f0*/  IMAD.WIDE R6, R9, 0x4, R4 ;  /* 0x0000000409067825 */ /* 0x002fc600078e0204 */
[----:B------:R-:W-:-:S13]  /*0200*/  ISETP.LT.OR P5, PT, R20, RZ, P5 ;  /* 0x000000ff1400720c */ /* 0x000fda0002fa1670 */
[----:B------:R-:W2:Y:S01]  /*0210*/  @!P5 LDG.E R11, desc[UR8][R6.64] ;  /* 0x00000008060bd981 */ /* 0x000ea2000c1e1900 */
[C---:B------:R-:W-:Y:S01]  /*0220*/  VIADD R13, R20.reuse, 0x1 ;  /* 0x00000001140d7836 */ /* 0x040fe20000000000 */
[----:B------:R-:W-:Y:S01]  /*0230*/  IADD3 R14, PT, PT, R20, 0x2, RZ ;  /* 0x00000002140e7810 */ /* 0x000fe20007ffe0ff */
[----:B------:R-:W-:Y:S02]  /*0240*/  IMAD.SHL.U32 R10, R8, 0x4, RZ ;  /* 0x00000004080a7824 */ /* 0x000fe400078e00ff */
[----:B------:R-:W-:Y:S01]  /*0250*/  VIADD R15, R20, 0x4 ;  /* 0x00000004140f7836 */ /* 0x000fe20000000000 */
[C---:B------:R-:W-:Y:S01]  /*0260*/  ISETP.GE.AND P0, PT, R13.reuse, UR11, PT ;  /* 0x0000000b0d007c0c */ /* 0x040fe2000bf06270 */
[----:B------:R-:W2:Y:S01]  /*0270*/  @!P5 LDC R12, c[0x3][R10] ;  /* 0x00c000000a0cdb82 */ /* 0x000ea20000000800 */
[----:B------:R-:W-:Y:S01]  /*0280*/  ISETP.GE.AND P4, PT, R14, UR11, PT ;  /* 0x0000000b0e007c0c */ /* 0x000fe2000bf86270 */
[C---:B------:R-:W-:Y:S01]  /*0290*/  VIADD R16, R20.reuse, 0x6 ;  /* 0x0000000614107836 */ /* 0x040fe20000000000 */
[----:B------:R-:W-:Y:S01]  /*02a0*/  ISETP.LT.OR P0, PT, R13, RZ, P0 ;  /* 0x000000ff0d00720c */ /* 0x000fe20000701670 */
[----:B------:R-:W-:Y:S01]  /*02b0*/  VIADD R13, R20, 0x3 ;  /* 0x00000003140d7836 */ /* 0x000fe20000000000 */
[----:B------:R-:W-:-:S02]  /*02c0*/  ISETP.LT.OR P4, PT, R14, RZ, P4 ;  /* 0x000000ff0e00720c */ /* 0x000fc40002781670 */
[----:B------:R-:W-:Y:S02]  /*02d0*/  IADD3 R14, PT, PT, R20, 0x5, RZ ;  /* 0x00000005140e7810 */ /* 0x000fe40007ffe0ff */
[----:B------:R-:W-:Y:S02]  /*02e0*/  ISETP.GE.AND P3, PT, R13, UR11, PT ;  /* 0x0000000b0d007c0c */ /* 0x000fe4000bf66270 */
[----:B------:R-:W-:Y:S02]  /*02f0*/  ISETP.GE.AND P2, PT, R15, UR11, PT ;  /* 0x0000000b0f007c0c */ /* 0x000fe4000bf46270 */
[----:B------:R-:W-:Y:S02]  /*0300*/  ISETP.LT.OR P3, PT, R13, RZ, P3 ;  /* 0x000000ff0d00720c */ /* 0x000fe40001f61670 */
[----:B------:R-:W-:Y:S01]  /*0310*/  ISETP.GE.AND P1, PT, R14, UR11, PT ;  /* 0x0000000b0e007c0c */ /* 0x000fe2000bf26270 */
[----:B------:R-:W3:Y:S01]  /*0320*/  @!P0 LDG.E R13, desc[UR8][R6.64+0x4] ;  /* 0x00000408060d8981 */ /* 0x000ee2000c1e1900 */
[----:B------:R-:W-:-:S02]  /*0330*/  ISETP.LT.OR P2, PT, R15, RZ, P2 ;  /* 0x000000ff0f00720c */ /* 0x000fc40001741670 */
[----:B------:R-:W-:Y:S01]  /*0340*/  ISETP.LT.OR P1, PT, R14, RZ, P1 ;  /* 0x000000ff0e00720c */ /* 0x000fe20000f21670 */
[----:B------:R-:W-:Y:S01]  /*0350*/  VIADD R14, R20, 0x7 ;  /* 0x00000007140e7836 */ /* 0x000fe20000000000 */
[C---:B------:R-:W-:Y:S01]  /*0360*/  ISETP.GE.AND P6, PT, R16.reuse, UR11, PT ;  /* 0x0000000b10007c0c */ /* 0x040fe2000bfc6270 */
[----:B------:R-:W4:Y:S03]  /*0370*/  @!P4 LDG.E R15, desc[UR8][R6.64+0x8] ;  /* 0x00000808060fc981 */ /* 0x000f26000c1e1900 */
[----:B------:R-:W-:Y:S01]  /*0380*/  ISETP.LT.OR P6, PT, R16, RZ, P6 ;  /* 0x000000ff1000720c */ /* 0x000fe200037c1670 */
[----:B------:R-:W5:Y:S04]  /*0390*/  @!P3 LDG.E R17, desc[UR8][R6.64+0xc] ;  /* 0x00000c080611b981 */ /* 0x000f68000c1e1900 */
[----:B------:R-:W5:Y:S04]  /*03a0*/  @!P2 LDG.E R19, desc[UR8][R6.64+0x10] ;  /* 0x000010080613a981 */ /* 0x000f68000c1e1900 */
[----:B------:R-:W5:Y:S04]  /*03b0*/  @!P1 LDG.E R21, desc[UR8][R6.64+0x14] ;  /* 0x0000140806159981 */ /* 0x000f68000c1e1900 */
[----:B------:R-:W5:Y:S01]  /*03c0*/  @!P6 LDG.E R23, desc[UR8][R6.64+0x18] ;  /* 0x000018080617e981 */ /* 0x000f62000c1e1900 */
[----:B--2---:R-:W-:Y:S01]  /*03d0*/  @!P5 FFMA R0, R11, R12, R0 ;  /* 0x0000000c0b00d223 */ /* 0x004fe20000000000 */
[----:B------:R-:W-:-:S04]  /*03e0*/  ISETP.GE.AND P5, PT, R14, UR11, PT ;  /* 0x0000000b0e007c0c */ /* 0x000fc8000bfa6270 */
[----:B------:R-:W-:-:S13]  /*03f0*/  ISETP.LT.OR P5, PT, R14, RZ, P5 ;  /* 0x000000ff0e00720c */ /* 0x000fda0002fa1670 */
[----:B------:R-:W2:Y:S01]  /*0400*/  @!P5 LDG.E R25, desc[UR8][R6.64+0x1c] ;  /* 0x00001c080619d981 */ /* 0x000ea2000c1e1900 */
[----:B------:R-:W3:Y:S08]  /*0410*/  @!P0 LDC R11, c[0x3][R10+-0x4] ;  /* 0x00ffff000a0b8b82 */ /* 0x000ef00000000800 */
[----:B------:R-:W4:Y:S08]  /*0420*/  @!P4 LDC R12, c[0x3][R10+-0x8] ;  /* 0x00fffe000a0ccb82 */ /* 0x000f300000000800 */
[----:B------:R-:W5:Y:S08]  /*0430*/  @!P3 LDC R14, c[0x3][R10+-0xc] ;  /* 0x00fffd000a0ebb82 */ /* 0x000f700000000800 */
[----:B------:R-:W0:Y:S01]  /*0440*/  @!P2 LDC R16, c[0x3][R10+-0x10] ;  /* 0x00fffc000a10ab82 */ /* 0x000e220000000800 */
[----:B---3--:R-:W-:-:S07]  /*0450*/  @!P0 FFMA R0, R13, R11, R0 ;  /* 0x0000000b0d008223 */ /* 0x008fce0000000000 */
[----:B------:R-:W1:Y:S08]  /*0460*/  @!P1 LDC R18, c[0x3][R10+-0x14] ;  /* 0x00fffb000a129b82 */ /* 0x000e700000000800 */
[----:B------:R-:W3:Y:S01]  /*0470*/  @!P6 LDC R22, c[0x3][R10+-0x18] ;  /* 0x00fffa000a16eb82 */ /* 0x000ee20000000800 */
[----:B----4-:R-:W-:-:S07]  /*0480*/  @!P4 FFMA R0, R15, R12, R0 ;  /* 0x0000000c0f00c223 */ /* 0x010fce0000000000 */
[----:B------:R-:W2:Y:S01]  /*0490*/  @!P5 LDC R11, c[0x3][R10+-0x1c] ;  /* 0x00fff9000a0bdb82 */ /* 0x000ea20000000800 */
[----:B-----5:R-:W-:Y:S01]  /*04a0*/  @!P3 FFMA R0, R17, R14, R0 ;  /* 0x0000000e1100b223 */ /* 0x020fe20000000000 */
[----:B------:R-:W-:-:S03]  /*04b0*/  UIADD3 UR4, UPT, UPT, UR4, 0x8, URZ ;  /* 0x0000000804047890 */ /* 0x000fc6000fffe0ff */
[----:B0-----:R-:W-:Y:S01]  /*04c0*/  @!P2 FFMA R0, R19, R16, R0 ;  /* 0x000000101300a223 */ /* 0x001fe20000000000 */
[----:B------:R-:W-:-:S03]  /*04d0*/  UISETP.NE.AND UP0, UPT, UR4, URZ, UPT ;  /* 0x000000ff0400728c */ /* 0x000fc6000bf05270 */
[----:B-1----:R-:W-:Y:S01]  /*04e0*/  @!P1 FFMA R0, R21, R18, R0 ;  /* 0x0000001215009223 */ /* 0x002fe20000000000 */
[----:B------:R-:W-:Y:S01]  /*04f0*/  IADD3 R8, PT, PT, R8, -0x8, RZ ;  /* 0xfffffff808087810 */ /* 0x000fe20007ffe0ff */
[----:B------:R-:W-:Y:S01]  /*0500*/  VIADD R9, R9, 0x8 ;  /* 0x0000000809097836 */ /* 0x000fe20000000000 */
[----:B------:R-:W-:Y:S01]  /*0510*/  IADD3 R20, PT, PT, R20, 0x8, RZ ;  /* 0x0000000814147810 */ /* 0x000fe20007ffe0ff */
[----:B---3--:R-:W-:Y:S01]  /*0520*/  @!P6 FFMA R0, R23, R22, R0 ;  /* 0x000000161700e223 */ /* 0x008fe20000000000 */
[----:B------:R-:W-:-:S03]  /*0530*/  UIADD3 UR5, UPT, UPT, UR5, 0x8, URZ ;  /* 0x0000000805057890 */ /* 0x000fc6000fffe0ff */
[----:B--2---:R-:W-:Y:S01]  /*0540*/  @!P5 FFMA R0, R25, R11, R0 ;  /* 0x0000000b1900d223 */ /* 0x004fe20000000000 */
[----:B------:R-:W-:Y:S08]  /*0550*/  BRA.U UP0, `(.L_x_9) ;  /* 0xfffffffd00207547 */ /* 0x000ff0000b83ffff */
[----:B------:R-:W-:-:S12]  /*0560*/  UIADD3 UR4, UPT, UPT, UR5, -0x3, URZ ;  /* 0xfffffffd05047890 */ /* 0x000fd8000fffe0ff */
.L_x_8:
[----:B------:R-:W0:Y:S01]  /*0570*/  LDC R4, c[0x0][0x398] ;  /* 0x0000e600ff047b82 */ /* 0x000e220000000800 */
[----:B------:R-:W1:Y:S01]  /*0580*/  LDCU UR6, c[0x0][0x390] ;  /* 0x00007200ff0677ac */ /* 0x000e620008000800 */
[C---:B0-----:R-:W-:Y:S01]  /*0590*/  IMAD.SHL.U32 R5, R4.reuse, 0x2, RZ ;  /* 0x0000000204057824 */ /* 0x041fe200078e00ff */
[----:B------:R-:W-:-:S04]  /*05a0*/  LOP3.LUT R6, R4, 0x1, RZ, 0xc0, !PT ;  /* 0x0000000104067812 */ /* 0x000fc800078ec0ff */
[----:B------:R-:W-:Y:S02]  /*05b0*/  LOP3.LUT R5, R5, 0x6, RZ, 0xc0, !PT ;  /* 0x0000000605057812 */ /* 0x000fe400078ec0ff */
[----:B------:R-:W-:Y:S02]  /*05c0*/  ISETP.NE.U32.AND P3, PT, R6, 0x1, PT ;  /* 0x000000010600780c */ /* 0x000fe40003f65070 */
[----:B------:R-:W-:-:S13]  /*05d0*/  ISETP.GE.U32.AND P0, PT, R5, 0x3, PT ;  /* 0x000000030500780c */ /* 0x000fda0003f06070 */
[----:B-1----:R-:W-:Y:S05]  /*05e0*/  @!P0 BRA `(.L_x_10) ;  /* 0x00000000007c8947 */ /* 0x002fea0003800000 */
[----:B------:R-:W0:Y:S01]  /*05f0*/  LDCU UR5, c[0x0][0x390] ;  /* 0x00007200ff0577ac */ /* 0x000e220008000800 */
[----:B------:R-:W1:Y:S01]  /*0600*/  LDC.64 R6, c[0x0][0x388] ;  /* 0x0000e200ff067b82 */ /* 0x000e620000000a00 */
[----:B------:R-:W-:-:S04]  /*0610*/  IADD3 R8, PT, PT, R2, UR4, RZ ;  /* 0x0000000402087c10 */ /* 0x000fc8000fffe0ff */
[C---:B------:R-:W-:Y:S01]  /*0620*/  IADD3 R9, PT, PT, R8.reuse, 0x2, RZ ;  /* 0x0000000208097810 */ /* 0x040fe20007ffe0ff */
[C---:B------:R-:W-:Y:S01]  /*0630*/  VIADD R5, R8.reuse, 0x1 ;  /* 0x0000000108057836 */ /* 0x040fe20000000000 */
[----:B0-----:R-:W-:-:S04]  /*0640*/  ISETP.GE.AND P0, PT, R8, UR5, PT ;  /* 0x0000000508007c0c */ /* 0x001fc8000bf06270 */
[C---:B------:R-:W-:Y:S02]  /*0650*/  ISETP.GE.AND P1, PT, R5.reuse, UR5, PT ;  /* 0x0000000505007c0c */ /* 0x040fe4000bf26270 */
[C---:B------:R-:W-:Y:S02]  /*0660*/  ISETP.LT.OR P0, PT, R8.reuse, RZ, P0 ;  /* 0x000000ff0800720c */ /* 0x040fe40000701670 */
[----:B------:R-:W-:Y:S01]  /*0670*/  ISETP.LT.OR P1, PT, R5, RZ, P1 ;  /* 0x000000ff0500720c */ /* 0x000fe20000f21670 */
[----:B------:R-:W-:Y:S01]  /*0680*/  IMAD R5, R3, UR5, R8 ;  /* 0x0000000503057c24 */ /* 0x000fe2000f8e0208 */
[----:B------:R-:W-:Y:S01]  /*0690*/  ISETP.GE.AND P2, PT, R9, UR5, PT ;  /* 0x0000000509007c0c */ /* 0x000fe2000bf46270 */
[----:B------:R-:W-:Y:S02]  /*06a0*/  VIADD R8, R8, 0x3 ;  /* 0x0000000308087836 */ /* 0x000fe40000000000 */
[----:B-1----:R-:W-:Y:S01]  /*06b0*/  IMAD.WIDE R6, R5, 0x4, R6 ;  /* 0x0000000405067825 */ /* 0x002fe200078e0206 */
[----:B------:R-:W-:-:S02]  /*06c0*/  ISETP.LT.OR P2, PT, R9, RZ, P2 ;  /* 0x000000ff0900720c */ /* 0x000fc40001741670 */
[----:B------:R-:W-:-:S03]  /*06d0*/  ISETP.GE.AND P4, PT, R8, UR5, PT ;  /* 0x0000000508007c0c */ /* 0x000fc6000bf86270 */
[----:B------:R-:W2:Y:S01]  /*06e0*/  @!P0 LDG.E R9, desc[UR8][R6.64] ;  /* 0x0000000806098981 */ /* 0x000ea2000c1e1900 */
[----:B------:R-:W-:-:S03]  /*06f0*/  ISETP.LT.OR P4, PT, R8, RZ, P4 ;  /* 0x000000ff0800720c */ /* 0x000fc60002781670 */
[----:B------:R-:W3:Y:S04]  /*0700*/  @!P1 LDG.E R11, desc[UR8][R6.64+0x4] ;  /* 0x00000408060b9981 */ /* 0x000ee8000c1e1900 */
[----:B------:R-:W4:Y:S06]  /*0710*/  @!P2 LDG.E R13, desc[UR8][R6.64+0x8] ;  /* 0x00000808060da981 */ /* 0x000f2c000c1e1900 */
[----:B------:R-:W5:Y:S01]  /*0720*/  @!P4 LDG.E R15, desc[UR8][R6.64+0xc] ;  /* 0x00000c08060fc981 */ /* 0x000f62000c1e1900 */
[----:B------:R-:W-:-:S05]  /*0730*/  IADD3 R5, PT, PT, R4, -UR4, RZ ;  /* 0x8000000404057c10 */ /* 0x000fca000fffe0ff */
[----:B------:R-:W-:-:S04]  /*0740*/  IMAD.SHL.U32 R5, R5, 0x4, RZ ;  /* 0x0000000405057824 */ /* 0x000fc800078e00ff */
[----:B------:R-:W2:Y:S08]  /*0750*/  @!P0 LDC R8, c[0x3][R5] ;  /* 0x00c0000005088b82 */ /* 0x000eb00000000800 */
[----:B------:R-:W3:Y:S08]  /*0760*/  @!P1 LDC R10, c[0x3][R5+-0x4] ;  /* 0x00ffff00050a9b82 */ /* 0x000ef00000000800 */
[----:B------:R-:W4:Y:S08]  /*0770*/  @!P2 LDC R12, c[0x3][R5+-0x8] ;  /* 0x00fffe00050cab82 */ /* 0x000f300000000800 */
[----:B------:R-:W5:Y:S01]  /*0780*/  @!P4 LDC R14, c[0x3][R5+-0xc] ;  /* 0x00fffd00050ecb82 */ /* 0x000f620000000800 */
[----:B------:R-:W-:Y:S01]  /*0790*/  UIADD3 UR4, UPT, UPT, UR4, 0x4, URZ ;  /* 0x0000000404047890 */ /* 0x000fe2000fffe0ff */
[----:B--2---:R-:W-:-:S04]  /*07a0*/  @!P0 FFMA R0, R9, R8, R0 ;  /* 0x0000000809008223 */ /* 0x004fc80000000000 */
[----:B---3--:R-:W-:-:S04]  /*07b0*/  @!P1 FFMA R0, R11, R10, R0 ;  /* 0x0000000a0b009223 */ /* 0x008fc80000000000 */
[----:B----4-:R-:W-:-:S04]  /*07c0*/  @!P2 FFMA R0, R13, R12, R0 ;  /* 0x0000000c0d00a223 */ /* 0x010fc80000000000 */
[----:B-----5:R-:W-:-:S07]  /*07d0*/  @!P4 FFMA R0, R15, R14, R0 ;  /* 0x0000000e0f00c223 */ /* 0x020fce0000000000 */
.L_x_10:
[----:B------:R-:W-:Y:S05]  /*07e0*/  @P3 BRA `(.L_x_11) ;  /* 0x00000000004c3947 */ /* 0x000fea0003800000 */
[----:B------:R-:W0:Y:S01]  /*07f0*/  LDCU UR5, c[0x0][0x390] ;  /* 0x00007200ff0577ac */ /* 0x000e220008000800 */
[----:B------:R-:W1:Y:S01]  /*0800*/  LDC.64 R6, c[0x0][0x388] ;  /* 0x0000e200ff067b82 */ /* 0x000e620000000a00 */
[----:B------:R-:W-:-:S05]  /*0810*/  IADD3 R8, PT, PT, R2, UR4, RZ ;  /* 0x0000000402087c10 */ /* 0x000fca000fffe0ff */
[C---:B------:R-:W-:Y:S01]  /*0820*/  VIADD R5, R8.reuse, 0x1 ;  /* 0x0000000108057836 */ /* 0x040fe20000000000 */
[----:B0-----:R-:W-:-:S04]  /*0830*/  ISETP.GE.AND P0, PT, R8, UR5, PT ;  /* 0x0000000508007c0c */ /* 0x001fc8000bf06270 */
[C---:B------:R-:W-:Y:S02]  /*0840*/  ISETP.GE.AND P1, PT, R5.reuse, UR5, PT ;  /* 0x0000000505007c0c */ /* 0x040fe4000bf26270 */
[----:B------:R-:W-:Y:S02]  /*0850*/  ISETP.LT.OR P0, PT, R8, RZ, P0 ;  /* 0x000000ff0800720c */ /* 0x000fe40000701670 */
[----:B------:R-:W-:Y:S01]  /*0860*/  ISETP.LT.OR P1, PT, R5, RZ, P1 ;  /* 0x000000ff0500720c */ /* 0x000fe20000f21670 */
[----:B------:R-:W-:-:S04]  /*0870*/  IMAD R5, R3, UR5, R8 ;  /* 0x0000000503057c24 */ /* 0x000fc8000f8e0208 */
[----:B-1----:R-:W-:-:S06]  /*0880*/  IMAD.WIDE R6, R5, 0x4, R6 ;  /* 0x0000000405067825 */ /* 0x002fcc00078e0206 */
[----:B------:R-:W2:Y:S04]  /*0890*/  @!P0 LDG.E R5, desc[UR8][R6.64] ;  /* 0x0000000806058981 */ /* 0x000ea8000c1e1900 */
[----:B------:R-:W3:Y:S01]  /*08a0*/  @!P1 LDG.E R9, desc[UR8][R6.64+0x4] ;  /* 0x0000040806099981 */ /* 0x000ee2000c1e1900 */
[----:B------:R-:W-:Y:S01]  /*08b0*/  IADD3 R8, PT, PT, R4, -UR4, RZ ;  /* 0x8000000404087c10 */ /* 0x000fe2000fffe0ff */
[----:B------:R-:W-:-:S04]  /*08c0*/  UIADD3 UR4, UPT, UPT, UR4, 0x2, URZ ;  /* 0x0000000204047890 */ /* 0x000fc8000fffe0ff */
[----:B------:R-:W-:-:S04]  /*08d0*/  IMAD.SHL.U32 R11, R8, 0x4, RZ ;  /* 0x00000004080b7824 */ /* 0x000fc800078e00ff */
[----:B------:R-:W2:Y:S08]  /*08e0*/  @!P0 LDC R8, c[0x3][R11] ;  /* 0x00c000000b088b82 */ /* 0x000eb00000000800 */
[----:B------:R-:W3:Y:S01]  /*08f0*/  @!P1 LDC R10, c[0x3][R11+-0x4] ;  /* 0x00ffff000b0a9b82 */ /* 0x000ee20000000800 */
[----:B--2---:R-:W-:-:S04]  /*0900*/  @!P0 FFMA R0, R5, R8, R0 ;  /* 0x0000000805008223 */ /* 0x004fc80000000000 */
[----:B---3--:R-:W-:-:S07]  /*0910*/  @!P1 FFMA R0, R9, R10, R0 ;  /* 0x0000000a09009223 */ /* 0x008fce0000000000 */
.L_x_11:
[----:B------:R-:W-:Y:S01]  /*0920*/  IADD3 R8, PT, PT, R2, UR4, RZ ;  /* 0x0000000402087c10 */ /* 0x000fe2000fffe0ff */
[----:B------:R-:W-:Y:S03]  /*0930*/  BSSY.RECONVERGENT B0, `(.L_x_7) ;  /* 0x000000c000007945 */ /* 0x000fe60003800200 */
[----:B------:R-:W-:-:S04]  /*0940*/  ISETP.GE.AND P0, PT, R8, UR6, PT ;  /* 0x0000000608007c0c */ /* 0x000fc8000bf06270 */
[----:B------:R-:W-:-:S13]  /*0950*/  ISETP.LT.OR P0, PT, R8, RZ, P0 ;  /* 0x000000ff0800720c */ /* 0x000fda0000701670 */
[----:B------:R-:W-:Y:S05]  /*0960*/  @P0 BRA `(.L_x_12) ;  /* 0x0000000000200947 */ /* 0x000fea0003800000 */
[----:B------:R-:W0:Y:S01]  /*0970*/  LDC.64 R6, c[0x0][0x388] ;  /* 0x0000e200ff067b82 */ /* 0x000e220000000a00 */
[----:B------:R-:W-:-:S04]  /*0980*/  IMAD R5, R3, UR6, R8 ;  /* 0x0000000603057c24 */ /* 0x000fc8000f8e0208 */
[----:B0-----:R-:W-:-:S06]  /*0990*/  IMAD.WIDE R6, R5, 0x4, R6 ;  /* 0x0000000405067825 */ /* 0x001fcc00078e0206 */
[----:B------:R-:W2:Y:S01]  /*09a0*/  LDG.E R7, desc[UR8][R6.64] ;  /* 0x0000000806077981 */ /* 0x000ea2000c1e1900 */
[----:B------:R-:W-:-:S05]  /*09b0*/  VIADD R4, R4, -UR4 ;  /* 0x8000000404047c36 */ /* 0x000fca0008000000 */
[----:B------:R-:W-:-:S06]  /*09c0*/  SHF.L.U32 R4, R4, 0x2, RZ ;  /* 0x0000000204047819 */ /* 0x000fcc00000006ff */
[----:B------:R-:W2:Y:S02]  /*09d0*/  LDC R4, c[0x3][R4] ;  /* 0x00c0000004047b82 */ /* 0x000ea40000000800 */
[----:B--2---:R-:W-:-:S07]  /*09e0*/  FFMA R0, R7, R4, R0 ;  /* 0x0000000407007223 */ /* 0x004fce0000000000 */
.L_x_12:
[----:B------:R-:W-:Y:S05]  /*09f0*/  BSYNC.RECONVERGENT B0 ;  /* 0x0000000000007941 */ /* 0x000fea0003800200 */
.L_x_7:
[----:B------:R-:W0:Y:S01]  /*0a00*/  LDC.64 R4, c[0x0][0x380] ;  /* 0x0000e000ff047b82 */ /* 0x000e220000000a00 */
[----:B------:R-:W1:Y:S02]  /*0a10*/  LDCU UR5, c[0x0][0x390] ;  /* 0x00007200ff0577ac */ /* 0x000e640008000800 */
[----:B-1----:R-:W-:-:S04]  /*0a20*/  IMAD R3, R3, UR5, R2 ;  /* 0x0000000503037c24 */ /* 0x002fc8000f8e0202 */
[----:B0-----:R-:W-:-:S05]  /*0a30*/  IMAD.WIDE R2, R3, 0x4, R4 ;  /* 0x0000000403027825 */ /* 0x001fca00078e0204 */
[----:B------:R-:W-:Y:S01]  /*0a40*/  STG.E desc[UR8][R2.64], R0 ;  /* 0x0000000002007986 */ /* 0x000fe2000c101908 */
[----:B------:R-:W-:Y:S05]  /*0a50*/  EXIT ;  /* 0x000000000000794d */ /* 0x000fea0003800000 */
.L_x_13:
        /* <DEDUP_REMOVED lines=10> */
.L_x_15:


//--------------------- .nv.shared.reserved.0     --------------------------
	.section	.nv.shared.reserved.0,"aw",@nobits
	.weak		__nv_reservedSMEM_offset_0_alias
	.size		__nv_reservedSMEM_offset_0_alias, 0, 64
	.other		__nv_reservedSMEM_offset_0_alias,@"STO_CUDA_RESERVED_SHARED STV_DEFAULT"
__nv_reservedSMEM_offset_0_alias:
	.zero		0
	.zero		64


//--------------------- .nv.constant0._Z20convolutionColumnGPUPfS_iii --------------------------
	.section	.nv.constant0._Z20convolutionColumnGPUPfS_iii,"a",@progbits
	.sectionflags	@""
	.align	4
.nv.constant0._Z20convolutionColumnGPUPfS_iii:
	.zero		924


//--------------------- .nv.constant0._Z17convolutionRowGPUPfS_iii --------------------------
	.section	.nv.constant0._Z17convolutionRowGPUPfS_iii,"a",@progbits
	.sectionflags	@""
	.align	4
.nv.constant0._Z17convolutionRowGPUPfS_iii:
	.zero		924


//--------------------- SYMBOLS --------------------------

	.type		.nv.reservedSmem.offset0,@object
	.size		.nv.reservedSmem.offset0,0x4
